//
// Generated by NVIDIA NVVM Compiler
//
// Compiler Build ID: CL-36424714
// Cuda compilation tools, release 13.0, V13.0.88
// Based on NVVM 20.0.0
//

.version 9.0
.target sm_100
.address_size 64

	// .globl	_Z23nppiSwapChannels_kernelIhLi3ELi3EEvPKT_iPS0_iiiPKiS0_

.visible .entry _Z23nppiSwapChannels_kernelIhLi3ELi3EEvPKT_iPS0_iiiPKiS0_(
	.param .u64 .ptr .align 1 _Z23nppiSwapChannels_kernelIhLi3ELi3EEvPKT_iPS0_iiiPKiS0__param_0,
	.param .u32 _Z23nppiSwapChannels_kernelIhLi3ELi3EEvPKT_iPS0_iiiPKiS0__param_1,
	.param .u64 .ptr .align 1 _Z23nppiSwapChannels_kernelIhLi3ELi3EEvPKT_iPS0_iiiPKiS0__param_2,
	.param .u32 _Z23nppiSwapChannels_kernelIhLi3ELi3EEvPKT_iPS0_iiiPKiS0__param_3,
	.param .u32 _Z23nppiSwapChannels_kernelIhLi3ELi3EEvPKT_iPS0_iiiPKiS0__param_4,
	.param .u32 _Z23nppiSwapChannels_kernelIhLi3ELi3EEvPKT_iPS0_iiiPKiS0__param_5,
	.param .u64 .ptr .align 1 _Z23nppiSwapChannels_kernelIhLi3ELi3EEvPKT_iPS0_iiiPKiS0__param_6,
	.param .u8 _Z23nppiSwapChannels_kernelIhLi3ELi3EEvPKT_iPS0_iiiPKiS0__param_7
)
{
	.reg .pred 	%p<7>;
	.reg .b16 	%rs<11>;
	.reg .b32 	%r<24>;
	.reg .b64 	%rd<21>;

	ld.param.u64 	%rd6, [_Z23nppiSwapChannels_kernelIhLi3ELi3EEvPKT_iPS0_iiiPKiS0__param_0];
	ld.param.u32 	%r8, [_Z23nppiSwapChannels_kernelIhLi3ELi3EEvPKT_iPS0_iiiPKiS0__param_1];
	ld.param.u64 	%rd4, [_Z23nppiSwapChannels_kernelIhLi3ELi3EEvPKT_iPS0_iiiPKiS0__param_2];
	ld.param.u32 	%r9, [_Z23nppiSwapChannels_kernelIhLi3ELi3EEvPKT_iPS0_iiiPKiS0__param_3];
	ld.param.u32 	%r10, [_Z23nppiSwapChannels_kernelIhLi3ELi3EEvPKT_iPS0_iiiPKiS0__param_4];
	ld.param.u32 	%r11, [_Z23nppiSwapChannels_kernelIhLi3ELi3EEvPKT_iPS0_iiiPKiS0__param_5];
	ld.param.u64 	%rd5, [_Z23nppiSwapChannels_kernelIhLi3ELi3EEvPKT_iPS0_iiiPKiS0__param_6];
	ld.param.u8 	%rs10, [_Z23nppiSwapChannels_kernelIhLi3ELi3EEvPKT_iPS0_iiiPKiS0__param_7];
	cvta.to.global.u64 	%rd1, %rd6;
	mov.u32 	%r13, %ctaid.x;
	mov.u32 	%r14, %ntid.x;
	mov.u32 	%r15, %tid.x;
	mad.lo.s32 	%r1, %r13, %r14, %r15;
	mov.u32 	%r16, %ctaid.y;
	mov.u32 	%r17, %ntid.y;
	mov.u32 	%r18, %tid.y;
	mad.lo.s32 	%r19, %r16, %r17, %r18;
	setp.ge.s32 	%p1, %r1, %r10;
	setp.ge.s32 	%p2, %r19, %r11;
	or.pred  	%p3, %p1, %p2;
	@%p3 bra 	$L__BB0_8;
	cvta.to.global.u64 	%rd7, %rd5;
	mul.lo.s32 	%r20, %r8, %r19;
	cvt.s64.s32 	%rd2, %r20;
	mul.lo.s32 	%r3, %r9, %r19;
	ld.global.u32 	%r4, [%rd7];
	ld.global.u32 	%r5, [%rd7+4];
	ld.global.u32 	%r6, [%rd7+8];
	mul.lo.s32 	%r7, %r1, 3;
	setp.gt.u32 	%p4, %r4, 2;
	mov.u16 	%rs8, %rs10;
	@%p4 bra 	$L__BB0_3;
	add.s32 	%r21, %r4, %r7;
	cvt.s64.s32 	%rd8, %r21;
	add.s64 	%rd9, %rd8, %rd2;
	add.s64 	%rd10, %rd1, %rd9;
	ld.global.u8 	%rs8, [%rd10];
$L__BB0_3:
	cvt.s64.s32 	%rd11, %r7;
	cvt.s64.s32 	%rd12, %r3;
	add.s64 	%rd13, %rd11, %rd12;
	cvta.to.global.u64 	%rd14, %rd4;
	add.s64 	%rd3, %rd14, %rd13;
	st.global.u8 	[%rd3], %rs8;
	setp.gt.u32 	%p5, %r5, 2;
	mov.u16 	%rs9, %rs10;
	@%p5 bra 	$L__BB0_5;
	add.s32 	%r22, %r5, %r7;
	cvt.s64.s32 	%rd15, %r22;
	add.s64 	%rd16, %rd15, %rd2;
	add.s64 	%rd17, %rd1, %rd16;
	ld.global.u8 	%rs9, [%rd17];
$L__BB0_5:
	st.global.u8 	[%rd3+1], %rs9;
	setp.gt.u32 	%p6, %r6, 2;
	@%p6 bra 	$L__BB0_7;
	add.s32 	%r23, %r6, %r7;
	cvt.s64.s32 	%rd18, %r23;
	add.s64 	%rd19, %rd18, %rd2;
	add.s64 	%rd20, %rd1, %rd19;
	ld.global.u8 	%rs10, [%rd20];
$L__BB0_7:
	st.global.u8 	[%rd3+2], %rs10;
$L__BB0_8:
	ret;

}
	// .globl	_Z23nppiSwapChannels_kernelIhLi4ELi4EEvPKT_iPS0_iiiPKiS0_
.visible .entry _Z23nppiSwapChannels_kernelIhLi4ELi4EEvPKT_iPS0_iiiPKiS0_(
	.param .u64 .ptr .align 1 _Z23nppiSwapChannels_kernelIhLi4ELi4EEvPKT_iPS0_iiiPKiS0__param_0,
	.param .u32 _Z23nppiSwapChannels_kernelIhLi4ELi4EEvPKT_iPS0_iiiPKiS0__param_1,
	.param .u64 .ptr .align 1 _Z23nppiSwapChannels_kernelIhLi4ELi4EEvPKT_iPS0_iiiPKiS0__param_2,
	.param .u32 _Z23nppiSwapChannels_kernelIhLi4ELi4EEvPKT_iPS0_iiiPKiS0__param_3,
	.param .u32 _Z23nppiSwapChannels_kernelIhLi4ELi4EEvPKT_iPS0_iiiPKiS0__param_4,
	.param .u32 _Z23nppiSwapChannels_kernelIhLi4ELi4EEvPKT_iPS0_iiiPKiS0__param_5,
	.param .u64 .ptr .align 1 _Z23nppiSwapChannels_kernelIhLi4ELi4EEvPKT_iPS0_iiiPKiS0__param_6,
	.param .u8 _Z23nppiSwapChannels_kernelIhLi4ELi4EEvPKT_iPS0_iiiPKiS0__param_7
)
{
	.reg .pred 	%p<8>;
	.reg .b16 	%rs<14>;
	.reg .b32 	%r<26>;
	.reg .b64 	%rd<24>;

	ld.param.u64 	%rd6, [_Z23nppiSwapChannels_kernelIhLi4ELi4EEvPKT_iPS0_iiiPKiS0__param_0];
	ld.param.u32 	%r9, [_Z23nppiSwapChannels_kernelIhLi4ELi4EEvPKT_iPS0_iiiPKiS0__param_1];
	ld.param.u64 	%rd4, [_Z23nppiSwapChannels_kernelIhLi4ELi4EEvPKT_iPS0_iiiPKiS0__param_2];
	ld.param.u32 	%r10, [_Z23nppiSwapChannels_kernelIhLi4ELi4EEvPKT_iPS0_iiiPKiS0__param_3];
	ld.param.u32 	%r11, [_Z23nppiSwapChannels_kernelIhLi4ELi4EEvPKT_iPS0_iiiPKiS0__param_4];
	ld.param.u32 	%r12, [_Z23nppiSwapChannels_kernelIhLi4ELi4EEvPKT_iPS0_iiiPKiS0__param_5];
	ld.param.u64 	%rd5, [_Z23nppiSwapChannels_kernelIhLi4ELi4EEvPKT_iPS0_iiiPKiS0__param_6];
	ld.param.u8 	%rs13, [_Z23nppiSwapChannels_kernelIhLi4ELi4EEvPKT_iPS0_iiiPKiS0__param_7];
	cvta.to.global.u64 	%rd1, %rd6;
	mov.u32 	%r14, %ctaid.x;
	mov.u32 	%r15, %ntid.x;
	mov.u32 	%r16, %tid.x;
	mad.lo.s32 	%r1, %r14, %r15, %r16;
	mov.u32 	%r17, %ctaid.y;
	mov.u32 	%r18, %ntid.y;
	mov.u32 	%r19, %tid.y;
	mad.lo.s32 	%r20, %r17, %r18, %r19;
	setp.ge.s32 	%p1, %r1, %r11;
	setp.ge.s32 	%p2, %r20, %r12;
	or.pred  	%p3, %p1, %p2;
	@%p3 bra 	$L__BB1_10;
	cvta.to.global.u64 	%rd7, %rd5;
	mul.lo.s32 	%r21, %r9, %r20;
	cvt.s64.s32 	%rd2, %r21;
	mul.lo.s32 	%r3, %r10, %r20;
	ld.global.u32 	%r4, [%rd7];
	ld.global.u32 	%r5, [%rd7+4];
	ld.global.u32 	%r6, [%rd7+8];
	ld.global.u32 	%r7, [%rd7+12];
	shl.b32 	%r8, %r1, 2;
	setp.gt.u32 	%p4, %r4, 3;
	mov.u16 	%rs10, %rs13;
	@%p4 bra 	$L__BB1_3;
	add.s32 	%r22, %r8, %r4;
	cvt.s64.s32 	%rd8, %r22;
	add.s64 	%rd9, %rd8, %rd2;
	add.s64 	%rd10, %rd1, %rd9;
	ld.global.u8 	%rs10, [%rd10];
$L__BB1_3:
	cvt.s64.s32 	%rd11, %r8;
	cvt.s64.s32 	%rd12, %r3;
	add.s64 	%rd13, %rd11, %rd12;
	cvta.to.global.u64 	%rd14, %rd4;
	add.s64 	%rd3, %rd14, %rd13;
	st.global.u8 	[%rd3], %rs10;
	setp.gt.u32 	%p5, %r5, 3;
	mov.u16 	%rs11, %rs13;
	@%p5 bra 	$L__BB1_5;
	add.s32 	%r23, %r8, %r5;
	cvt.s64.s32 	%rd15, %r23;
	add.s64 	%rd16, %rd15, %rd2;
	add.s64 	%rd17, %rd1, %rd16;
	ld.global.u8 	%rs11, [%rd17];
$L__BB1_5:
	st.global.u8 	[%rd3+1], %rs11;
	setp.gt.u32 	%p6, %r6, 3;
	mov.u16 	%rs12, %rs13;
	@%p6 bra 	$L__BB1_7;
	add.s32 	%r24, %r8, %r6;
	cvt.s64.s32 	%rd18, %r24;
	add.s64 	%rd19, %rd18, %rd2;
	add.s64 	%rd20, %rd1, %rd19;
	ld.global.u8 	%rs12, [%rd20];
$L__BB1_7:
	st.global.u8 	[%rd3+2], %rs12;
	setp.gt.u32 	%p7, %r7, 3;
	@%p7 bra 	$L__BB1_9;
	add.s32 	%r25, %r8, %r7;
	cvt.s64.s32 	%rd21, %r25;
	add.s64 	%rd22, %rd21, %rd2;
	add.s64 	%rd23, %rd1, %rd22;
	ld.global.u8 	%rs13, [%rd23];
$L__BB1_9:
	st.global.u8 	[%rd3+3], %rs13;
$L__BB1_10:
	ret;

}
	// .globl	_Z23nppiSwapChannels_kernelIhLi4ELi3EEvPKT_iPS0_iiiPKiS0_
.visible .entry _Z23nppiSwapChannels_kernelIhLi4ELi3EEvPKT_iPS0_iiiPKiS0_(
	.param .u64 .ptr .align 1 _Z23nppiSwapChannels_kernelIhLi4ELi3EEvPKT_iPS0_iiiPKiS0__param_0,
	.param .u32 _Z23nppiSwapChannels_kernelIhLi4ELi3EEvPKT_iPS0_iiiPKiS0__param_1,
	.param .u64 .ptr .align 1 _Z23nppiSwapChannels_kernelIhLi4ELi3EEvPKT_iPS0_iiiPKiS0__param_2,
	.param .u32 _Z23nppiSwapChannels_kernelIhLi4ELi3EEvPKT_iPS0_iiiPKiS0__param_3,
	.param .u32 _Z23nppiSwapChannels_kernelIhLi4ELi3EEvPKT_iPS0_iiiPKiS0__param_4,
	.param .u32 _Z23nppiSwapChannels_kernelIhLi4ELi3EEvPKT_iPS0_iiiPKiS0__param_5,
	.param .u64 .ptr .align 1 _Z23nppiSwapChannels_kernelIhLi4ELi3EEvPKT_iPS0_iiiPKiS0__param_6,
	.param .u8 _Z23nppiSwapChannels_kernelIhLi4ELi3EEvPKT_iPS0_iiiPKiS0__param_7
)
{
	.reg .pred 	%p<7>;
	.reg .b16 	%rs<11>;
	.reg .b32 	%r<25>;
	.reg .b64 	%rd<21>;

	ld.param.u64 	%rd6, [_Z23nppiSwapChannels_kernelIhLi4ELi3EEvPKT_iPS0_iiiPKiS0__param_0];
	ld.param.u32 	%r8, [_Z23nppiSwapChannels_kernelIhLi4ELi3EEvPKT_iPS0_iiiPKiS0__param_1];
	ld.param.u64 	%rd4, [_Z23nppiSwapChannels_kernelIhLi4ELi3EEvPKT_iPS0_iiiPKiS0__param_2];
	ld.param.u32 	%r9, [_Z23nppiSwapChannels_kernelIhLi4ELi3EEvPKT_iPS0_iiiPKiS0__param_3];
	ld.param.u32 	%r10, [_Z23nppiSwapChannels_kernelIhLi4ELi3EEvPKT_iPS0_iiiPKiS0__param_4];
	ld.param.u32 	%r11, [_Z23nppiSwapChannels_kernelIhLi4ELi3EEvPKT_iPS0_iiiPKiS0__param_5];
	ld.param.u64 	%rd5, [_Z23nppiSwapChannels_kernelIhLi4ELi3EEvPKT_iPS0_iiiPKiS0__param_6];
	ld.param.u8 	%rs10, [_Z23nppiSwapChannels_kernelIhLi4ELi3EEvPKT_iPS0_iiiPKiS0__param_7];
	cvta.to.global.u64 	%rd1, %rd6;
	mov.u32 	%r13, %ctaid.x;
	mov.u32 	%r14, %ntid.x;
	mov.u32 	%r15, %tid.x;
	mad.lo.s32 	%r1, %r13, %r14, %r15;
	mov.u32 	%r16, %ctaid.y;
	mov.u32 	%r17, %ntid.y;
	mov.u32 	%r18, %tid.y;
	mad.lo.s32 	%r19, %r16, %r17, %r18;
	setp.ge.s32 	%p1, %r1, %r10;
	setp.ge.s32 	%p2, %r19, %r11;
	or.pred  	%p3, %p1, %p2;
	@%p3 bra 	$L__BB2_8;
	cvta.to.global.u64 	%rd7, %rd5;
	mul.lo.s32 	%r20, %r8, %r19;
	cvt.s64.s32 	%rd2, %r20;
	mul.lo.s32 	%r3, %r9, %r19;
	ld.global.u32 	%r4, [%rd7];
	ld.global.u32 	%r5, [%rd7+4];
	ld.global.u32 	%r6, [%rd7+8];
	shl.b32 	%r7, %r1, 2;
	setp.gt.u32 	%p4, %r4, 3;
	mov.u16 	%rs8, %rs10;
	@%p4 bra 	$L__BB2_3;
	add.s32 	%r21, %r7, %r4;
	cvt.s64.s32 	%rd8, %r21;
	add.s64 	%rd9, %rd8, %rd2;
	add.s64 	%rd10, %rd1, %rd9;
	ld.global.u8 	%rs8, [%rd10];
$L__BB2_3:
	mul.lo.s32 	%r22, %r1, 3;
	cvt.s64.s32 	%rd11, %r22;
	cvt.s64.s32 	%rd12, %r3;
	add.s64 	%rd13, %rd11, %rd12;
	cvta.to.global.u64 	%rd14, %rd4;
	add.s64 	%rd3, %rd14, %rd13;
	st.global.u8 	[%rd3], %rs8;
	setp.gt.u32 	%p5, %r5, 3;
	mov.u16 	%rs9, %rs10;
	@%p5 bra 	$L__BB2_5;
	add.s32 	%r23, %r7, %r5;
	cvt.s64.s32 	%rd15, %r23;
	add.s64 	%rd16, %rd15, %rd2;
	add.s64 	%rd17, %rd1, %rd16;
	ld.global.u8 	%rs9, [%rd17];
$L__BB2_5:
	st.global.u8 	[%rd3+1], %rs9;
	setp.gt.u32 	%p6, %r6, 3;
	@%p6 bra 	$L__BB2_7;
	add.s32 	%r24, %r7, %r6;
	cvt.s64.s32 	%rd18, %r24;
	add.s64 	%rd19, %rd18, %rd2;
	add.s64 	%rd20, %rd1, %rd19;
	ld.global.u8 	%rs10, [%rd20];
$L__BB2_7:
	st.global.u8 	[%rd3+2], %rs10;
$L__BB2_8:
	ret;

}
	// .globl	_Z23nppiSwapChannels_kernelIhLi3ELi4EEvPKT_iPS0_iiiPKiS0_
.visible .entry _Z23nppiSwapChannels_kernelIhLi3ELi4EEvPKT_iPS0_iiiPKiS0_(
	.param .u64 .ptr .align 1 _Z23nppiSwapChannels_kernelIhLi3ELi4EEvPKT_iPS0_iiiPKiS0__param_0,
	.param .u32 _Z23nppiSwapChannels_kernelIhLi3ELi4EEvPKT_iPS0_iiiPKiS0__param_1,
	.param .u64 .ptr .align 1 _Z23nppiSwapChannels_kernelIhLi3ELi4EEvPKT_iPS0_iiiPKiS0__param_2,
	.param .u32 _Z23nppiSwapChannels_kernelIhLi3ELi4EEvPKT_iPS0_iiiPKiS0__param_3,
	.param .u32 _Z23nppiSwapChannels_kernelIhLi3ELi4EEvPKT_iPS0_iiiPKiS0__param_4,
	.param .u32 _Z23nppiSwapChannels_kernelIhLi3ELi4EEvPKT_iPS0_iiiPKiS0__param_5,
	.param .u64 .ptr .align 1 _Z23nppiSwapChannels_kernelIhLi3ELi4EEvPKT_iPS0_iiiPKiS0__param_6,
	.param .u8 _Z23nppiSwapChannels_kernelIhLi3ELi4EEvPKT_iPS0_iiiPKiS0__param_7
)
{
	.reg .pred 	%p<8>;
	.reg .b16 	%rs<14>;
	.reg .b32 	%r<27>;
	.reg .b64 	%rd<24>;

	ld.param.u64 	%rd6, [_Z23nppiSwapChannels_kernelIhLi3ELi4EEvPKT_iPS0_iiiPKiS0__param_0];
	ld.param.u32 	%r9, [_Z23nppiSwapChannels_kernelIhLi3ELi4EEvPKT_iPS0_iiiPKiS0__param_1];
	ld.param.u64 	%rd4, [_Z23nppiSwapChannels_kernelIhLi3ELi4EEvPKT_iPS0_iiiPKiS0__param_2];
	ld.param.u32 	%r10, [_Z23nppiSwapChannels_kernelIhLi3ELi4EEvPKT_iPS0_iiiPKiS0__param_3];
	ld.param.u32 	%r11, [_Z23nppiSwapChannels_kernelIhLi3ELi4EEvPKT_iPS0_iiiPKiS0__param_4];
	ld.param.u32 	%r12, [_Z23nppiSwapChannels_kernelIhLi3ELi4EEvPKT_iPS0_iiiPKiS0__param_5];
	ld.param.u64 	%rd5, [_Z23nppiSwapChannels_kernelIhLi3ELi4EEvPKT_iPS0_iiiPKiS0__param_6];
	ld.param.u8 	%rs13, [_Z23nppiSwapChannels_kernelIhLi3ELi4EEvPKT_iPS0_iiiPKiS0__param_7];
	cvta.to.global.u64 	%rd1, %rd6;
	mov.u32 	%r14, %ctaid.x;
	mov.u32 	%r15, %ntid.x;
	mov.u32 	%r16, %tid.x;
	mad.lo.s32 	%r1, %r14, %r15, %r16;
	mov.u32 	%r17, %ctaid.y;
	mov.u32 	%r18, %ntid.y;
	mov.u32 	%r19, %tid.y;
	mad.lo.s32 	%r20, %r17, %r18, %r19;
	setp.ge.s32 	%p1, %r1, %r11;
	setp.ge.s32 	%p2, %r20, %r12;
	or.pred  	%p3, %p1, %p2;
	@%p3 bra 	$L__BB3_10;
	cvta.to.global.u64 	%rd7, %rd5;
	mul.lo.s32 	%r21, %r9, %r20;
	cvt.s64.s32 	%rd2, %r21;
	mul.lo.s32 	%r3, %r10, %r20;
	ld.global.u32 	%r4, [%rd7];
	ld.global.u32 	%r5, [%rd7+4];
	ld.global.u32 	%r6, [%rd7+8];
	ld.global.u32 	%r7, [%rd7+12];
	mul.lo.s32 	%r8, %r1, 3;
	setp.gt.u32 	%p4, %r4, 2;
	mov.u16 	%rs10, %rs13;
	@%p4 bra 	$L__BB3_3;
	add.s32 	%r22, %r4, %r8;
	cvt.s64.s32 	%rd8, %r22;
	add.s64 	%rd9, %rd8, %rd2;
	add.s64 	%rd10, %rd1, %rd9;
	ld.global.u8 	%rs10, [%rd10];
$L__BB3_3:
	shl.b32 	%r23, %r1, 2;
	cvt.s64.s32 	%rd11, %r23;
	cvt.s64.s32 	%rd12, %r3;
	add.s64 	%rd13, %rd11, %rd12;
	cvta.to.global.u64 	%rd14, %rd4;
	add.s64 	%rd3, %rd14, %rd13;
	st.global.u8 	[%rd3], %rs10;
	setp.gt.u32 	%p5, %r5, 2;
	mov.u16 	%rs11, %rs13;
	@%p5 bra 	$L__BB3_5;
	add.s32 	%r24, %r5, %r8;
	cvt.s64.s32 	%rd15, %r24;
	add.s64 	%rd16, %rd15, %rd2;
	add.s64 	%rd17, %rd1, %rd16;
	ld.global.u8 	%rs11, [%rd17];
$L__BB3_5:
	st.global.u8 	[%rd3+1], %rs11;
	setp.gt.u32 	%p6, %r6, 2;
	mov.u16 	%rs12, %rs13;
	@%p6 bra 	$L__BB3_7;
	add.s32 	%r25, %r6, %r8;
	cvt.s64.s32 	%rd18, %r25;
	add.s64 	%rd19, %rd18, %rd2;
	add.s64 	%rd20, %rd1, %rd19;
	ld.global.u8 	%rs12, [%rd20];
$L__BB3_7:
	st.global.u8 	[%rd3+2], %rs12;
	setp.gt.u32 	%p7, %r7, 2;
	@%p7 bra 	$L__BB3_9;
	add.s32 	%r26, %r7, %r8;
	cvt.s64.s32 	%rd21, %r26;
	add.s64 	%rd22, %rd21, %rd2;
	add.s64 	%rd23, %rd1, %rd22;
	ld.global.u8 	%rs13, [%rd23];
$L__BB3_9:
	st.global.u8 	[%rd3+3], %rs13;
$L__BB3_10:
	ret;

}
	// .globl	_Z27nppiSwapChannels_AC4_kernelIhEvPKT_iPS0_iiiPKi
.visible .entry _Z27nppiSwapChannels_AC4_kernelIhEvPKT_iPS0_iiiPKi(
	.param .u64 .ptr .align 1 _Z27nppiSwapChannels_AC4_kernelIhEvPKT_iPS0_iiiPKi_param_0,
	.param .u32 _Z27nppiSwapChannels_AC4_kernelIhEvPKT_iPS0_iiiPKi_param_1,
	.param .u64 .ptr .align 1 _Z27nppiSwapChannels_AC4_kernelIhEvPKT_iPS0_iiiPKi_param_2,
	.param .u32 _Z27nppiSwapChannels_AC4_kernelIhEvPKT_iPS0_iiiPKi_param_3,
	.param .u32 _Z27nppiSwapChannels_AC4_kernelIhEvPKT_iPS0_iiiPKi_param_4,
	.param .u32 _Z27nppiSwapChannels_AC4_kernelIhEvPKT_iPS0_iiiPKi_param_5,
	.param .u64 .ptr .align 1 _Z27nppiSwapChannels_AC4_kernelIhEvPKT_iPS0_iiiPKi_param_6
)
{
	.reg .pred 	%p<4>;
	.reg .b16 	%rs<5>;
	.reg .b32 	%r<24>;
	.reg .b64 	%rd<21>;

	ld.param.u64 	%rd1, [_Z27nppiSwapChannels_AC4_kernelIhEvPKT_iPS0_iiiPKi_param_0];
	ld.param.u32 	%r3, [_Z27nppiSwapChannels_AC4_kernelIhEvPKT_iPS0_iiiPKi_param_1];
	ld.param.u64 	%rd2, [_Z27nppiSwapChannels_AC4_kernelIhEvPKT_iPS0_iiiPKi_param_2];
	ld.param.u32 	%r4, [_Z27nppiSwapChannels_AC4_kernelIhEvPKT_iPS0_iiiPKi_param_3];
	ld.param.u32 	%r5, [_Z27nppiSwapChannels_AC4_kernelIhEvPKT_iPS0_iiiPKi_param_4];
	ld.param.u32 	%r6, [_Z27nppiSwapChannels_AC4_kernelIhEvPKT_iPS0_iiiPKi_param_5];
	ld.param.u64 	%rd3, [_Z27nppiSwapChannels_AC4_kernelIhEvPKT_iPS0_iiiPKi_param_6];
	mov.u32 	%r8, %ctaid.x;
	mov.u32 	%r9, %ntid.x;
	mov.u32 	%r10, %tid.x;
	mad.lo.s32 	%r1, %r8, %r9, %r10;
	mov.u32 	%r11, %ctaid.y;
	mov.u32 	%r12, %ntid.y;
	mov.u32 	%r13, %tid.y;
	mad.lo.s32 	%r14, %r11, %r12, %r13;
	setp.ge.s32 	%p1, %r1, %r5;
	setp.ge.s32 	%p2, %r14, %r6;
	or.pred  	%p3, %p1, %p2;
	@%p3 bra 	$L__BB4_2;
	cvta.to.global.u64 	%rd4, %rd1;
	cvta.to.global.u64 	%rd5, %rd3;
	cvta.to.global.u64 	%rd6, %rd2;
	mul.lo.s32 	%r15, %r3, %r14;
	mul.lo.s32 	%r16, %r4, %r14;
	cvt.s64.s32 	%rd7, %r16;
	ld.global.u32 	%r17, [%rd5];
	ld.global.u32 	%r18, [%rd5+4];
	ld.global.u32 	%r19, [%rd5+8];
	shl.b32 	%r20, %r1, 2;
	cvt.s64.s32 	%rd8, %r15;
	add.s32 	%r21, %r20, %r17;
	cvt.s64.s32 	%rd9, %r21;
	add.s64 	%rd10, %rd9, %rd8;
	add.s64 	%rd11, %rd4, %rd10;
	ld.global.u8 	%rs1, [%rd11];
	cvt.s64.s32 	%rd12, %r20;
	add.s64 	%rd13, %rd7, %rd12;
	add.s64 	%rd14, %rd6, %rd13;
	st.global.u8 	[%rd14], %rs1;
	add.s32 	%r22, %r20, %r18;
	cvt.s64.s32 	%rd15, %r22;
	add.s64 	%rd16, %rd15, %rd8;
	add.s64 	%rd17, %rd4, %rd16;
	ld.global.u8 	%rs2, [%rd17];
	st.global.u8 	[%rd14+1], %rs2;
	add.s32 	%r23, %r20, %r19;
	cvt.s64.s32 	%rd18, %r23;
	add.s64 	%rd19, %rd18, %rd8;
	add.s64 	%rd20, %rd4, %rd19;
	ld.global.u8 	%rs3, [%rd20];
	st.global.u8 	[%rd14+2], %rs3;
	mov.b16 	%rs4, 0;
	st.global.u8 	[%rd14+3], %rs4;
$L__BB4_2:
	ret;

}
	// .globl	_Z23nppiSwapChannels_kernelItLi3ELi3EEvPKT_iPS0_iiiPKiS0_
.visible .entry _Z23nppiSwapChannels_kernelItLi3ELi3EEvPKT_iPS0_iiiPKiS0_(
	.param .u64 .ptr .align 1 _Z23nppiSwapChannels_kernelItLi3ELi3EEvPKT_iPS0_iiiPKiS0__param_0,
	.param .u32 _Z23nppiSwapChannels_kernelItLi3ELi3EEvPKT_iPS0_iiiPKiS0__param_1,
	.param .u64 .ptr .align 1 _Z23nppiSwapChannels_kernelItLi3ELi3EEvPKT_iPS0_iiiPKiS0__param_2,
	.param .u32 _Z23nppiSwapChannels_kernelItLi3ELi3EEvPKT_iPS0_iiiPKiS0__param_3,
	.param .u32 _Z23nppiSwapChannels_kernelItLi3ELi3EEvPKT_iPS0_iiiPKiS0__param_4,
	.param .u32 _Z23nppiSwapChannels_kernelItLi3ELi3EEvPKT_iPS0_iiiPKiS0__param_5,
	.param .u64 .ptr .align 1 _Z23nppiSwapChannels_kernelItLi3ELi3EEvPKT_iPS0_iiiPKiS0__param_6,
	.param .u16 _Z23nppiSwapChannels_kernelItLi3ELi3EEvPKT_iPS0_iiiPKiS0__param_7
)
{
	.reg .pred 	%p<7>;
	.reg .b16 	%rs<11>;
	.reg .b32 	%r<24>;
	.reg .b64 	%rd<19>;

	ld.param.u64 	%rd4, [_Z23nppiSwapChannels_kernelItLi3ELi3EEvPKT_iPS0_iiiPKiS0__param_0];
	ld.param.u32 	%r7, [_Z23nppiSwapChannels_kernelItLi3ELi3EEvPKT_iPS0_iiiPKiS0__param_1];
	ld.param.u64 	%rd5, [_Z23nppiSwapChannels_kernelItLi3ELi3EEvPKT_iPS0_iiiPKiS0__param_2];
	ld.param.u32 	%r8, [_Z23nppiSwapChannels_kernelItLi3ELi3EEvPKT_iPS0_iiiPKiS0__param_3];
	ld.param.u32 	%r9, [_Z23nppiSwapChannels_kernelItLi3ELi3EEvPKT_iPS0_iiiPKiS0__param_4];
	ld.param.u32 	%r10, [_Z23nppiSwapChannels_kernelItLi3ELi3EEvPKT_iPS0_iiiPKiS0__param_5];
	ld.param.u64 	%rd6, [_Z23nppiSwapChannels_kernelItLi3ELi3EEvPKT_iPS0_iiiPKiS0__param_6];
	ld.param.u16 	%rs10, [_Z23nppiSwapChannels_kernelItLi3ELi3EEvPKT_iPS0_iiiPKiS0__param_7];
	mov.u32 	%r12, %ctaid.x;
	mov.u32 	%r13, %ntid.x;
	mov.u32 	%r14, %tid.x;
	mad.lo.s32 	%r1, %r12, %r13, %r14;
	mov.u32 	%r15, %ctaid.y;
	mov.u32 	%r16, %ntid.y;
	mov.u32 	%r17, %tid.y;
	mad.lo.s32 	%r18, %r15, %r16, %r17;
	setp.ge.s32 	%p1, %r1, %r9;
	setp.ge.s32 	%p2, %r18, %r10;
	or.pred  	%p3, %p1, %p2;
	@%p3 bra 	$L__BB5_8;
	cvta.to.global.u64 	%rd7, %rd6;
	cvta.to.global.u64 	%rd8, %rd5;
	cvta.to.global.u64 	%rd9, %rd4;
	mul.lo.s32 	%r19, %r7, %r18;
	cvt.s64.s32 	%rd10, %r19;
	add.s64 	%rd1, %rd9, %rd10;
	mul.lo.s32 	%r20, %r8, %r18;
	cvt.s64.s32 	%rd11, %r20;
	add.s64 	%rd2, %rd8, %rd11;
	ld.global.u32 	%r3, [%rd7];
	ld.global.u32 	%r4, [%rd7+4];
	ld.global.u32 	%r5, [%rd7+8];
	mul.lo.s32 	%r6, %r1, 3;
	setp.gt.u32 	%p4, %r3, 2;
	mov.u16 	%rs8, %rs10;
	@%p4 bra 	$L__BB5_3;
	add.s32 	%r21, %r3, %r6;
	mul.wide.s32 	%rd12, %r21, 2;
	add.s64 	%rd13, %rd1, %rd12;
	ld.global.u16 	%rs8, [%rd13];
$L__BB5_3:
	mul.wide.s32 	%rd14, %r6, 2;
	add.s64 	%rd3, %rd2, %rd14;
	st.global.u16 	[%rd3], %rs8;
	setp.gt.u32 	%p5, %r4, 2;
	mov.u16 	%rs9, %rs10;
	@%p5 bra 	$L__BB5_5;
	add.s32 	%r22, %r4, %r6;
	mul.wide.s32 	%rd15, %r22, 2;
	add.s64 	%rd16, %rd1, %rd15;
	ld.global.u16 	%rs9, [%rd16];
$L__BB5_5:
	st.global.u16 	[%rd3+2], %rs9;
	setp.gt.u32 	%p6, %r5, 2;
	@%p6 bra 	$L__BB5_7;
	add.s32 	%r23, %r5, %r6;
	mul.wide.s32 	%rd17, %r23, 2;
	add.s64 	%rd18, %rd1, %rd17;
	ld.global.u16 	%rs10, [%rd18];
$L__BB5_7:
	st.global.u16 	[%rd3+4], %rs10;
$L__BB5_8:
	ret;

}
	// .globl	_Z23nppiSwapChannels_kernelItLi4ELi4EEvPKT_iPS0_iiiPKiS0_
.visible .entry _Z23nppiSwapChannels_kernelItLi4ELi4EEvPKT_iPS0_iiiPKiS0_(
	.param .u64 .ptr .align 1 _Z23nppiSwapChannels_kernelItLi4ELi4EEvPKT_iPS0_iiiPKiS0__param_0,
	.param .u32 _Z23nppiSwapChannels_kernelItLi4ELi4EEvPKT_iPS0_iiiPKiS0__param_1,
	.param .u64 .ptr .align 1 _Z23nppiSwapChannels_kernelItLi4ELi4EEvPKT_iPS0_iiiPKiS0__param_2,
	.param .u32 _Z23nppiSwapChannels_kernelItLi4ELi4EEvPKT_iPS0_iiiPKiS0__param_3,
	.param .u32 _Z23nppiSwapChannels_kernelItLi4ELi4EEvPKT_iPS0_iiiPKiS0__param_4,
	.param .u32 _Z23nppiSwapChannels_kernelItLi4ELi4EEvPKT_iPS0_iiiPKiS0__param_5,
	.param .u64 .ptr .align 1 _Z23nppiSwapChannels_kernelItLi4ELi4EEvPKT_iPS0_iiiPKiS0__param_6,
	.param .u16 _Z23nppiSwapChannels_kernelItLi4ELi4EEvPKT_iPS0_iiiPKiS0__param_7
)
{
	.reg .pred 	%p<8>;
	.reg .b16 	%rs<14>;
	.reg .b32 	%r<26>;
	.reg .b64 	%rd<21>;

	ld.param.u64 	%rd4, [_Z23nppiSwapChannels_kernelItLi4ELi4EEvPKT_iPS0_iiiPKiS0__param_0];
	ld.param.u32 	%r8, [_Z23nppiSwapChannels_kernelItLi4ELi4EEvPKT_iPS0_iiiPKiS0__param_1];
	ld.param.u64 	%rd5, [_Z23nppiSwapChannels_kernelItLi4ELi4EEvPKT_iPS0_iiiPKiS0__param_2];
	ld.param.u32 	%r9, [_Z23nppiSwapChannels_kernelItLi4ELi4EEvPKT_iPS0_iiiPKiS0__param_3];
	ld.param.u32 	%r10, [_Z23nppiSwapChannels_kernelItLi4ELi4EEvPKT_iPS0_iiiPKiS0__param_4];
	ld.param.u32 	%r11, [_Z23nppiSwapChannels_kernelItLi4ELi4EEvPKT_iPS0_iiiPKiS0__param_5];
	ld.param.u64 	%rd6, [_Z23nppiSwapChannels_kernelItLi4ELi4EEvPKT_iPS0_iiiPKiS0__param_6];
	ld.param.u16 	%rs13, [_Z23nppiSwapChannels_kernelItLi4ELi4EEvPKT_iPS0_iiiPKiS0__param_7];
	mov.u32 	%r13, %ctaid.x;
	mov.u32 	%r14, %ntid.x;
	mov.u32 	%r15, %tid.x;
	mad.lo.s32 	%r1, %r13, %r14, %r15;
	mov.u32 	%r16, %ctaid.y;
	mov.u32 	%r17, %ntid.y;
	mov.u32 	%r18, %tid.y;
	mad.lo.s32 	%r19, %r16, %r17, %r18;
	setp.ge.s32 	%p1, %r1, %r10;
	setp.ge.s32 	%p2, %r19, %r11;
	or.pred  	%p3, %p1, %p2;
	@%p3 bra 	$L__BB6_10;
	cvta.to.global.u64 	%rd7, %rd6;
	cvta.to.global.u64 	%rd8, %rd5;
	cvta.to.global.u64 	%rd9, %rd4;
	mul.lo.s32 	%r20, %r8, %r19;
	cvt.s64.s32 	%rd10, %r20;
	add.s64 	%rd1, %rd9, %rd10;
	mul.lo.s32 	%r21, %r9, %r19;
	cvt.s64.s32 	%rd11, %r21;
	add.s64 	%rd2, %rd8, %rd11;
	ld.global.u32 	%r3, [%rd7];
	ld.global.u32 	%r4, [%rd7+4];
	ld.global.u32 	%r5, [%rd7+8];
	ld.global.u32 	%r6, [%rd7+12];
	shl.b32 	%r7, %r1, 2;
	setp.gt.u32 	%p4, %r3, 3;
	mov.u16 	%rs10, %rs13;
	@%p4 bra 	$L__BB6_3;
	add.s32 	%r22, %r7, %r3;
	mul.wide.s32 	%rd12, %r22, 2;
	add.s64 	%rd13, %rd1, %rd12;
	ld.global.u16 	%rs10, [%rd13];
$L__BB6_3:
	mul.wide.s32 	%rd14, %r7, 2;
	add.s64 	%rd3, %rd2, %rd14;
	st.global.u16 	[%rd3], %rs10;
	setp.gt.u32 	%p5, %r4, 3;
	mov.u16 	%rs11, %rs13;
	@%p5 bra 	$L__BB6_5;
	add.s32 	%r23, %r7, %r4;
	mul.wide.s32 	%rd15, %r23, 2;
	add.s64 	%rd16, %rd1, %rd15;
	ld.global.u16 	%rs11, [%rd16];
$L__BB6_5:
	st.global.u16 	[%rd3+2], %rs11;
	setp.gt.u32 	%p6, %r5, 3;
	mov.u16 	%rs12, %rs13;
	@%p6 bra 	$L__BB6_7;
	add.s32 	%r24, %r7, %r5;
	mul.wide.s32 	%rd17, %r24, 2;
	add.s64 	%rd18, %rd1, %rd17;
	ld.global.u16 	%rs12, [%rd18];
$L__BB6_7:
	st.global.u16 	[%rd3+4], %rs12;
	setp.gt.u32 	%p7, %r6, 3;
	@%p7 bra 	$L__BB6_9;
	add.s32 	%r25, %r7, %r6;
	mul.wide.s32 	%rd19, %r25, 2;
	add.s64 	%rd20, %rd1, %rd19;
	ld.global.u16 	%rs13, [%rd20];
$L__BB6_9:
	st.global.u16 	[%rd3+6], %rs13;
$L__BB6_10:
	ret;

}
	// .globl	_Z23nppiSwapChannels_kernelItLi4ELi3EEvPKT_iPS0_iiiPKiS0_
.visible .entry _Z23nppiSwapChannels_kernelItLi4ELi3EEvPKT_iPS0_iiiPKiS0_(
	.param .u64 .ptr .align 1 _Z23nppiSwapChannels_kernelItLi4ELi3EEvPKT_iPS0_iiiPKiS0__param_0,
	.param .u32 _Z23nppiSwapChannels_kernelItLi4ELi3EEvPKT_iPS0_iiiPKiS0__param_1,
	.param .u64 .ptr .align 1 _Z23nppiSwapChannels_kernelItLi4ELi3EEvPKT_iPS0_iiiPKiS0__param_2,
	.param .u32 _Z23nppiSwapChannels_kernelItLi4ELi3EEvPKT_iPS0_iiiPKiS0__param_3,
	.param .u32 _Z23nppiSwapChannels_kernelItLi4ELi3EEvPKT_iPS0_iiiPKiS0__param_4,
	.param .u32 _Z23nppiSwapChannels_kernelItLi4ELi3EEvPKT_iPS0_iiiPKiS0__param_5,
	.param .u64 .ptr .align 1 _Z23nppiSwapChannels_kernelItLi4ELi3EEvPKT_iPS0_iiiPKiS0__param_6,
	.param .u16 _Z23nppiSwapChannels_kernelItLi4ELi3EEvPKT_iPS0_iiiPKiS0__param_7
)
{
	.reg .pred 	%p<7>;
	.reg .b16 	%rs<11>;
	.reg .b32 	%r<25>;
	.reg .b64 	%rd<19>;

	ld.param.u64 	%rd4, [_Z23nppiSwapChannels_kernelItLi4ELi3EEvPKT_iPS0_iiiPKiS0__param_0];
	ld.param.u32 	%r7, [_Z23nppiSwapChannels_kernelItLi4ELi3EEvPKT_iPS0_iiiPKiS0__param_1];
	ld.param.u64 	%rd5, [_Z23nppiSwapChannels_kernelItLi4ELi3EEvPKT_iPS0_iiiPKiS0__param_2];
	ld.param.u32 	%r8, [_Z23nppiSwapChannels_kernelItLi4ELi3EEvPKT_iPS0_iiiPKiS0__param_3];
	ld.param.u32 	%r9, [_Z23nppiSwapChannels_kernelItLi4ELi3EEvPKT_iPS0_iiiPKiS0__param_4];
	ld.param.u32 	%r10, [_Z23nppiSwapChannels_kernelItLi4ELi3EEvPKT_iPS0_iiiPKiS0__param_5];
	ld.param.u64 	%rd6, [_Z23nppiSwapChannels_kernelItLi4ELi3EEvPKT_iPS0_iiiPKiS0__param_6];
	ld.param.u16 	%rs10, [_Z23nppiSwapChannels_kernelItLi4ELi3EEvPKT_iPS0_iiiPKiS0__param_7];
	mov.u32 	%r12, %ctaid.x;
	mov.u32 	%r13, %ntid.x;
	mov.u32 	%r14, %tid.x;
	mad.lo.s32 	%r1, %r12, %r13, %r14;
	mov.u32 	%r15, %ctaid.y;
	mov.u32 	%r16, %ntid.y;
	mov.u32 	%r17, %tid.y;
	mad.lo.s32 	%r18, %r15, %r16, %r17;
	setp.ge.s32 	%p1, %r1, %r9;
	setp.ge.s32 	%p2, %r18, %r10;
	or.pred  	%p3, %p1, %p2;
	@%p3 bra 	$L__BB7_8;
	cvta.to.global.u64 	%rd7, %rd6;
	cvta.to.global.u64 	%rd8, %rd5;
	cvta.to.global.u64 	%rd9, %rd4;
	mul.lo.s32 	%r19, %r7, %r18;
	cvt.s64.s32 	%rd10, %r19;
	add.s64 	%rd1, %rd9, %rd10;
	mul.lo.s32 	%r20, %r8, %r18;
	cvt.s64.s32 	%rd11, %r20;
	add.s64 	%rd2, %rd8, %rd11;
	ld.global.u32 	%r3, [%rd7];
	ld.global.u32 	%r4, [%rd7+4];
	ld.global.u32 	%r5, [%rd7+8];
	shl.b32 	%r6, %r1, 2;
	setp.gt.u32 	%p4, %r3, 3;
	mov.u16 	%rs8, %rs10;
	@%p4 bra 	$L__BB7_3;
	add.s32 	%r21, %r6, %r3;
	mul.wide.s32 	%rd12, %r21, 2;
	add.s64 	%rd13, %rd1, %rd12;
	ld.global.u16 	%rs8, [%rd13];
$L__BB7_3:
	mul.lo.s32 	%r22, %r1, 3;
	mul.wide.s32 	%rd14, %r22, 2;
	add.s64 	%rd3, %rd2, %rd14;
	st.global.u16 	[%rd3], %rs8;
	setp.gt.u32 	%p5, %r4, 3;
	mov.u16 	%rs9, %rs10;
	@%p5 bra 	$L__BB7_5;
	add.s32 	%r23, %r6, %r4;
	mul.wide.s32 	%rd15, %r23, 2;
	add.s64 	%rd16, %rd1, %rd15;
	ld.global.u16 	%rs9, [%rd16];
$L__BB7_5:
	st.global.u16 	[%rd3+2], %rs9;
	setp.gt.u32 	%p6, %r5, 3;
	@%p6 bra 	$L__BB7_7;
	add.s32 	%r24, %r6, %r5;
	mul.wide.s32 	%rd17, %r24, 2;
	add.s64 	%rd18, %rd1, %rd17;
	ld.global.u16 	%rs10, [%rd18];
$L__BB7_7:
	st.global.u16 	[%rd3+4], %rs10;
$L__BB7_8:
	ret;

}
	// .globl	_Z23nppiSwapChannels_kernelItLi3ELi4EEvPKT_iPS0_iiiPKiS0_
.visible .entry _Z23nppiSwapChannels_kernelItLi3ELi4EEvPKT_iPS0_iiiPKiS0_(
	.param .u64 .ptr .align 1 _Z23nppiSwapChannels_kernelItLi3ELi4EEvPKT_iPS0_iiiPKiS0__param_0,
	.param .u32 _Z23nppiSwapChannels_kernelItLi3ELi4EEvPKT_iPS0_iiiPKiS0__param_1,
	.param .u64 .ptr .align 1 _Z23nppiSwapChannels_kernelItLi3ELi4EEvPKT_iPS0_iiiPKiS0__param_2,
	.param .u32 _Z23nppiSwapChannels_kernelItLi3ELi4EEvPKT_iPS0_iiiPKiS0__param_3,
	.param .u32 _Z23nppiSwapChannels_kernelItLi3ELi4EEvPKT_iPS0_iiiPKiS0__param_4,
	.param .u32 _Z23nppiSwapChannels_kernelItLi3ELi4EEvPKT_iPS0_iiiPKiS0__param_5,
	.param .u64 .ptr .align 1 _Z23nppiSwapChannels_kernelItLi3ELi4EEvPKT_iPS0_iiiPKiS0__param_6,
	.param .u16 _Z23nppiSwapChannels_kernelItLi3ELi4EEvPKT_iPS0_iiiPKiS0__param_7
)
{
	.reg .pred 	%p<8>;
	.reg .b16 	%rs<14>;
	.reg .b32 	%r<27>;
	.reg .b64 	%rd<21>;

	ld.param.u64 	%rd4, [_Z23nppiSwapChannels_kernelItLi3ELi4EEvPKT_iPS0_iiiPKiS0__param_0];
	ld.param.u32 	%r8, [_Z23nppiSwapChannels_kernelItLi3ELi4EEvPKT_iPS0_iiiPKiS0__param_1];
	ld.param.u64 	%rd5, [_Z23nppiSwapChannels_kernelItLi3ELi4EEvPKT_iPS0_iiiPKiS0__param_2];
	ld.param.u32 	%r9, [_Z23nppiSwapChannels_kernelItLi3ELi4EEvPKT_iPS0_iiiPKiS0__param_3];
	ld.param.u32 	%r10, [_Z23nppiSwapChannels_kernelItLi3ELi4EEvPKT_iPS0_iiiPKiS0__param_4];
	ld.param.u32 	%r11, [_Z23nppiSwapChannels_kernelItLi3ELi4EEvPKT_iPS0_iiiPKiS0__param_5];
	ld.param.u64 	%rd6, [_Z23nppiSwapChannels_kernelItLi3ELi4EEvPKT_iPS0_iiiPKiS0__param_6];
	ld.param.u16 	%rs13, [_Z23nppiSwapChannels_kernelItLi3ELi4EEvPKT_iPS0_iiiPKiS0__param_7];
	mov.u32 	%r13, %ctaid.x;
	mov.u32 	%r14, %ntid.x;
	mov.u32 	%r15, %tid.x;
	mad.lo.s32 	%r1, %r13, %r14, %r15;
	mov.u32 	%r16, %ctaid.y;
	mov.u32 	%r17, %ntid.y;
	mov.u32 	%r18, %tid.y;
	mad.lo.s32 	%r19, %r16, %r17, %r18;
	setp.ge.s32 	%p1, %r1, %r10;
	setp.ge.s32 	%p2, %r19, %r11;
	or.pred  	%p3, %p1, %p2;
	@%p3 bra 	$L__BB8_10;
	cvta.to.global.u64 	%rd7, %rd6;
	cvta.to.global.u64 	%rd8, %rd5;
	cvta.to.global.u64 	%rd9, %rd4;
	mul.lo.s32 	%r20, %r8, %r19;
	cvt.s64.s32 	%rd10, %r20;
	add.s64 	%rd1, %rd9, %rd10;
	mul.lo.s32 	%r21, %r9, %r19;
	cvt.s64.s32 	%rd11, %r21;
	add.s64 	%rd2, %rd8, %rd11;
	ld.global.u32 	%r3, [%rd7];
	ld.global.u32 	%r4, [%rd7+4];
	ld.global.u32 	%r5, [%rd7+8];
	ld.global.u32 	%r6, [%rd7+12];
	mul.lo.s32 	%r7, %r1, 3;
	setp.gt.u32 	%p4, %r3, 2;
	mov.u16 	%rs10, %rs13;
	@%p4 bra 	$L__BB8_3;
	add.s32 	%r22, %r3, %r7;
	mul.wide.s32 	%rd12, %r22, 2;
	add.s64 	%rd13, %rd1, %rd12;
	ld.global.u16 	%rs10, [%rd13];
$L__BB8_3:
	shl.b32 	%r23, %r1, 2;
	mul.wide.s32 	%rd14, %r23, 2;
	add.s64 	%rd3, %rd2, %rd14;
	st.global.u16 	[%rd3], %rs10;
	setp.gt.u32 	%p5, %r4, 2;
	mov.u16 	%rs11, %rs13;
	@%p5 bra 	$L__BB8_5;
	add.s32 	%r24, %r4, %r7;
	mul.wide.s32 	%rd15, %r24, 2;
	add.s64 	%rd16, %rd1, %rd15;
	ld.global.u16 	%rs11, [%rd16];
$L__BB8_5:
	st.global.u16 	[%rd3+2], %rs11;
	setp.gt.u32 	%p6, %r5, 2;
	mov.u16 	%rs12, %rs13;
	@%p6 bra 	$L__BB8_7;
	add.s32 	%r25, %r5, %r7;
	mul.wide.s32 	%rd17, %r25, 2;
	add.s64 	%rd18, %rd1, %rd17;
	ld.global.u16 	%rs12, [%rd18];
$L__BB8_7:
	st.global.u16 	[%rd3+4], %rs12;
	setp.gt.u32 	%p7, %r6, 2;
	@%p7 bra 	$L__BB8_9;
	add.s32 	%r26, %r6, %r7;
	mul.wide.s32 	%rd19, %r26, 2;
	add.s64 	%rd20, %rd1, %rd19;
	ld.global.u16 	%rs13, [%rd20];
$L__BB8_9:
	st.global.u16 	[%rd3+6], %rs13;
$L__BB8_10:
	ret;

}
	// .globl	_Z27nppiSwapChannels_AC4_kernelItEvPKT_iPS0_iiiPKi
.visible .entry _Z27nppiSwapChannels_AC4_kernelItEvPKT_iPS0_iiiPKi(
	.param .u64 .ptr .align 1 _Z27nppiSwapChannels_AC4_kernelItEvPKT_iPS0_iiiPKi_param_0,
	.param .u32 _Z27nppiSwapChannels_AC4_kernelItEvPKT_iPS0_iiiPKi_param_1,
	.param .u64 .ptr .align 1 _Z27nppiSwapChannels_AC4_kernelItEvPKT_iPS0_iiiPKi_param_2,
	.param .u32 _Z27nppiSwapChannels_AC4_kernelItEvPKT_iPS0_iiiPKi_param_3,
	.param .u32 _Z27nppiSwapChannels_AC4_kernelItEvPKT_iPS0_iiiPKi_param_4,
	.param .u32 _Z27nppiSwapChannels_AC4_kernelItEvPKT_iPS0_iiiPKi_param_5,
	.param .u64 .ptr .align 1 _Z27nppiSwapChannels_AC4_kernelItEvPKT_iPS0_iiiPKi_param_6
)
{
	.reg .pred 	%p<4>;
	.reg .b16 	%rs<5>;
	.reg .b32 	%r<24>;
	.reg .b64 	%rd<19>;

	ld.param.u64 	%rd1, [_Z27nppiSwapChannels_AC4_kernelItEvPKT_iPS0_iiiPKi_param_0];
	ld.param.u32 	%r3, [_Z27nppiSwapChannels_AC4_kernelItEvPKT_iPS0_iiiPKi_param_1];
	ld.param.u64 	%rd2, [_Z27nppiSwapChannels_AC4_kernelItEvPKT_iPS0_iiiPKi_param_2];
	ld.param.u32 	%r4, [_Z27nppiSwapChannels_AC4_kernelItEvPKT_iPS0_iiiPKi_param_3];
	ld.param.u32 	%r5, [_Z27nppiSwapChannels_AC4_kernelItEvPKT_iPS0_iiiPKi_param_4];
	ld.param.u32 	%r6, [_Z27nppiSwapChannels_AC4_kernelItEvPKT_iPS0_iiiPKi_param_5];
	ld.param.u64 	%rd3, [_Z27nppiSwapChannels_AC4_kernelItEvPKT_iPS0_iiiPKi_param_6];
	mov.u32 	%r8, %ctaid.x;
	mov.u32 	%r9, %ntid.x;
	mov.u32 	%r10, %tid.x;
	mad.lo.s32 	%r1, %r8, %r9, %r10;
	mov.u32 	%r11, %ctaid.y;
	mov.u32 	%r12, %ntid.y;
	mov.u32 	%r13, %tid.y;
	mad.lo.s32 	%r14, %r11, %r12, %r13;
	setp.ge.s32 	%p1, %r1, %r5;
	setp.ge.s32 	%p2, %r14, %r6;
	or.pred  	%p3, %p1, %p2;
	@%p3 bra 	$L__BB9_2;
	cvta.to.global.u64 	%rd4, %rd3;
	cvta.to.global.u64 	%rd5, %rd2;
	cvta.to.global.u64 	%rd6, %rd1;
	mul.lo.s32 	%r15, %r3, %r14;
	cvt.s64.s32 	%rd7, %r15;
	add.s64 	%rd8, %rd6, %rd7;
	mul.lo.s32 	%r16, %r4, %r14;
	cvt.s64.s32 	%rd9, %r16;
	add.s64 	%rd10, %rd5, %rd9;
	ld.global.u32 	%r17, [%rd4];
	ld.global.u32 	%r18, [%rd4+4];
	ld.global.u32 	%r19, [%rd4+8];
	shl.b32 	%r20, %r1, 2;
	add.s32 	%r21, %r20, %r17;
	mul.wide.s32 	%rd11, %r21, 2;
	add.s64 	%rd12, %rd8, %rd11;
	ld.global.u16 	%rs1, [%rd12];
	mul.wide.s32 	%rd13, %r20, 2;
	add.s64 	%rd14, %rd10, %rd13;
	st.global.u16 	[%rd14], %rs1;
	add.s32 	%r22, %r20, %r18;
	mul.wide.s32 	%rd15, %r22, 2;
	add.s64 	%rd16, %rd8, %rd15;
	ld.global.u16 	%rs2, [%rd16];
	st.global.u16 	[%rd14+2], %rs2;
	add.s32 	%r23, %r20, %r19;
	mul.wide.s32 	%rd17, %r23, 2;
	add.s64 	%rd18, %rd8, %rd17;
	ld.global.u16 	%rs3, [%rd18];
	st.global.u16 	[%rd14+4], %rs3;
	mov.b16 	%rs4, 0;
	st.global.u16 	[%rd14+6], %rs4;
$L__BB9_2:
	ret;

}
	// .globl	_Z23nppiSwapChannels_kernelIsLi3ELi3EEvPKT_iPS0_iiiPKiS0_
.visible .entry _Z23nppiSwapChannels_kernelIsLi3ELi3EEvPKT_iPS0_iiiPKiS0_(
	.param .u64 .ptr .align 1 _Z23nppiSwapChannels_kernelIsLi3ELi3EEvPKT_iPS0_iiiPKiS0__param_0,
	.param .u32 _Z23nppiSwapChannels_kernelIsLi3ELi3EEvPKT_iPS0_iiiPKiS0__param_1,
	.param .u64 .ptr .align 1 _Z23nppiSwapChannels_kernelIsLi3ELi3EEvPKT_iPS0_iiiPKiS0__param_2,
	.param .u32 _Z23nppiSwapChannels_kernelIsLi3ELi3EEvPKT_iPS0_iiiPKiS0__param_3,
	.param .u32 _Z23nppiSwapChannels_kernelIsLi3ELi3EEvPKT_iPS0_iiiPKiS0__param_4,
	.param .u32 _Z23nppiSwapChannels_kernelIsLi3ELi3EEvPKT_iPS0_iiiPKiS0__param_5,
	.param .u64 .ptr .align 1 _Z23nppiSwapChannels_kernelIsLi3ELi3EEvPKT_iPS0_iiiPKiS0__param_6,
	.param .u16 _Z23nppiSwapChannels_kernelIsLi3ELi3EEvPKT_iPS0_iiiPKiS0__param_7
)
{
	.reg .pred 	%p<7>;
	.reg .b16 	%rs<11>;
	.reg .b32 	%r<24>;
	.reg .b64 	%rd<19>;

	ld.param.u64 	%rd4, [_Z23nppiSwapChannels_kernelIsLi3ELi3EEvPKT_iPS0_iiiPKiS0__param_0];
	ld.param.u32 	%r7, [_Z23nppiSwapChannels_kernelIsLi3ELi3EEvPKT_iPS0_iiiPKiS0__param_1];
	ld.param.u64 	%rd5, [_Z23nppiSwapChannels_kernelIsLi3ELi3EEvPKT_iPS0_iiiPKiS0__param_2];
	ld.param.u32 	%r8, [_Z23nppiSwapChannels_kernelIsLi3ELi3EEvPKT_iPS0_iiiPKiS0__param_3];
	ld.param.u32 	%r9, [_Z23nppiSwapChannels_kernelIsLi3ELi3EEvPKT_iPS0_iiiPKiS0__param_4];
	ld.param.u32 	%r10, [_Z23nppiSwapChannels_kernelIsLi3ELi3EEvPKT_iPS0_iiiPKiS0__param_5];
	ld.param.u64 	%rd6, [_Z23nppiSwapChannels_kernelIsLi3ELi3EEvPKT_iPS0_iiiPKiS0__param_6];
	ld.param.u16 	%rs10, [_Z23nppiSwapChannels_kernelIsLi3ELi3EEvPKT_iPS0_iiiPKiS0__param_7];
	mov.u32 	%r12, %ctaid.x;
	mov.u32 	%r13, %ntid.x;
	mov.u32 	%r14, %tid.x;
	mad.lo.s32 	%r1, %r12, %r13, %r14;
	mov.u32 	%r15, %ctaid.y;
	mov.u32 	%r16, %ntid.y;
	mov.u32 	%r17, %tid.y;
	mad.lo.s32 	%r18, %r15, %r16, %r17;
	setp.ge.s32 	%p1, %r1, %r9;
	setp.ge.s32 	%p2, %r18, %r10;
	or.pred  	%p3, %p1, %p2;
	@%p3 bra 	$L__BB10_8;
	cvta.to.global.u64 	%rd7, %rd6;
	cvta.to.global.u64 	%rd8, %rd5;
	cvta.to.global.u64 	%rd9, %rd4;
	mul.lo.s32 	%r19, %r7, %r18;
	cvt.s64.s32 	%rd10, %r19;
	add.s64 	%rd1, %rd9, %rd10;
	mul.lo.s32 	%r20, %r8, %r18;
	cvt.s64.s32 	%rd11, %r20;
	add.s64 	%rd2, %rd8, %rd11;
	ld.global.u32 	%r3, [%rd7];
	ld.global.u32 	%r4, [%rd7+4];
	ld.global.u32 	%r5, [%rd7+8];
	mul.lo.s32 	%r6, %r1, 3;
	setp.gt.u32 	%p4, %r3, 2;
	mov.u16 	%rs8, %rs10;
	@%p4 bra 	$L__BB10_3;
	add.s32 	%r21, %r3, %r6;
	mul.wide.s32 	%rd12, %r21, 2;
	add.s64 	%rd13, %rd1, %rd12;
	ld.global.u16 	%rs8, [%rd13];
$L__BB10_3:
	mul.wide.s32 	%rd14, %r6, 2;
	add.s64 	%rd3, %rd2, %rd14;
	st.global.u16 	[%rd3], %rs8;
	setp.gt.u32 	%p5, %r4, 2;
	mov.u16 	%rs9, %rs10;
	@%p5 bra 	$L__BB10_5;
	add.s32 	%r22, %r4, %r6;
	mul.wide.s32 	%rd15, %r22, 2;
	add.s64 	%rd16, %rd1, %rd15;
	ld.global.u16 	%rs9, [%rd16];
$L__BB10_5:
	st.global.u16 	[%rd3+2], %rs9;
	setp.gt.u32 	%p6, %r5, 2;
	@%p6 bra 	$L__BB10_7;
	add.s32 	%r23, %r5, %r6;
	mul.wide.s32 	%rd17, %r23, 2;
	add.s64 	%rd18, %rd1, %rd17;
	ld.global.u16 	%rs10, [%rd18];
$L__BB10_7:
	st.global.u16 	[%rd3+4], %rs10;
$L__BB10_8:
	ret;

}
	// .globl	_Z23nppiSwapChannels_kernelIsLi4ELi4EEvPKT_iPS0_iiiPKiS0_
.visible .entry _Z23nppiSwapChannels_kernelIsLi4ELi4EEvPKT_iPS0_iiiPKiS0_(
	.param .u64 .ptr .align 1 _Z23nppiSwapChannels_kernelIsLi4ELi4EEvPKT_iPS0_iiiPKiS0__param_0,
	.param .u32 _Z23nppiSwapChannels_kernelIsLi4ELi4EEvPKT_iPS0_iiiPKiS0__param_1,
	.param .u64 .ptr .align 1 _Z23nppiSwapChannels_kernelIsLi4ELi4EEvPKT_iPS0_iiiPKiS0__param_2,
	.param .u32 _Z23nppiSwapChannels_kernelIsLi4ELi4EEvPKT_iPS0_iiiPKiS0__param_3,
	.param .u32 _Z23nppiSwapChannels_kernelIsLi4ELi4EEvPKT_iPS0_iiiPKiS0__param_4,
	.param .u32 _Z23nppiSwapChannels_kernelIsLi4ELi4EEvPKT_iPS0_iiiPKiS0__param_5,
	.param .u64 .ptr .align 1 _Z23nppiSwapChannels_kernelIsLi4ELi4EEvPKT_iPS0_iiiPKiS0__param_6,
	.param .u16 _Z23nppiSwapChannels_kernelIsLi4ELi4EEvPKT_iPS0_iiiPKiS0__param_7
)
{
	.reg .pred 	%p<8>;
	.reg .b16 	%rs<14>;
	.reg .b32 	%r<26>;
	.reg .b64 	%rd<21>;

	ld.param.u64 	%rd4, [_Z23nppiSwapChannels_kernelIsLi4ELi4EEvPKT_iPS0_iiiPKiS0__param_0];
	ld.param.u32 	%r8, [_Z23nppiSwapChannels_kernelIsLi4ELi4EEvPKT_iPS0_iiiPKiS0__param_1];
	ld.param.u64 	%rd5, [_Z23nppiSwapChannels_kernelIsLi4ELi4EEvPKT_iPS0_iiiPKiS0__param_2];
	ld.param.u32 	%r9, [_Z23nppiSwapChannels_kernelIsLi4ELi4EEvPKT_iPS0_iiiPKiS0__param_3];
	ld.param.u32 	%r10, [_Z23nppiSwapChannels_kernelIsLi4ELi4EEvPKT_iPS0_iiiPKiS0__param_4];
	ld.param.u32 	%r11, [_Z23nppiSwapChannels_kernelIsLi4ELi4EEvPKT_iPS0_iiiPKiS0__param_5];
	ld.param.u64 	%rd6, [_Z23nppiSwapChannels_kernelIsLi4ELi4EEvPKT_iPS0_iiiPKiS0__param_6];
	ld.param.u16 	%rs13, [_Z23nppiSwapChannels_kernelIsLi4ELi4EEvPKT_iPS0_iiiPKiS0__param_7];
	mov.u32 	%r13, %ctaid.x;
	mov.u32 	%r14, %ntid.x;
	mov.u32 	%r15, %tid.x;
	mad.lo.s32 	%r1, %r13, %r14, %r15;
	mov.u32 	%r16, %ctaid.y;
	mov.u32 	%r17, %ntid.y;
	mov.u32 	%r18, %tid.y;
	mad.lo.s32 	%r19, %r16, %r17, %r18;
	setp.ge.s32 	%p1, %r1, %r10;
	setp.ge.s32 	%p2, %r19, %r11;
	or.pred  	%p3, %p1, %p2;
	@%p3 bra 	$L__BB11_10;
	cvta.to.global.u64 	%rd7, %rd6;
	cvta.to.global.u64 	%rd8, %rd5;
	cvta.to.global.u64 	%rd9, %rd4;
	mul.lo.s32 	%r20, %r8, %r19;
	cvt.s64.s32 	%rd10, %r20;
	add.s64 	%rd1, %rd9, %rd10;
	mul.lo.s32 	%r21, %r9, %r19;
	cvt.s64.s32 	%rd11, %r21;
	add.s64 	%rd2, %rd8, %rd11;
	ld.global.u32 	%r3, [%rd7];
	ld.global.u32 	%r4, [%rd7+4];
	ld.global.u32 	%r5, [%rd7+8];
	ld.global.u32 	%r6, [%rd7+12];
	shl.b32 	%r7, %r1, 2;
	setp.gt.u32 	%p4, %r3, 3;
	mov.u16 	%rs10, %rs13;
	@%p4 bra 	$L__BB11_3;
	add.s32 	%r22, %r7, %r3;
	mul.wide.s32 	%rd12, %r22, 2;
	add.s64 	%rd13, %rd1, %rd12;
	ld.global.u16 	%rs10, [%rd13];
$L__BB11_3:
	mul.wide.s32 	%rd14, %r7, 2;
	add.s64 	%rd3, %rd2, %rd14;
	st.global.u16 	[%rd3], %rs10;
	setp.gt.u32 	%p5, %r4, 3;
	mov.u16 	%rs11, %rs13;
	@%p5 bra 	$L__BB11_5;
	add.s32 	%r23, %r7, %r4;
	mul.wide.s32 	%rd15, %r23, 2;
	add.s64 	%rd16, %rd1, %rd15;
	ld.global.u16 	%rs11, [%rd16];
$L__BB11_5:
	st.global.u16 	[%rd3+2], %rs11;
	setp.gt.u32 	%p6, %r5, 3;
	mov.u16 	%rs12, %rs13;
	@%p6 bra 	$L__BB11_7;
	add.s32 	%r24, %r7, %r5;
	mul.wide.s32 	%rd17, %r24, 2;
	add.s64 	%rd18, %rd1, %rd17;
	ld.global.u16 	%rs12, [%rd18];
$L__BB11_7:
	st.global.u16 	[%rd3+4], %rs12;
	setp.gt.u32 	%p7, %r6, 3;
	@%p7 bra 	$L__BB11_9;
	add.s32 	%r25, %r7, %r6;
	mul.wide.s32 	%rd19, %r25, 2;
	add.s64 	%rd20, %rd1, %rd19;
	ld.global.u16 	%rs13, [%rd20];
$L__BB11_9:
	st.global.u16 	[%rd3+6], %rs13;
$L__BB11_10:
	ret;

}
	// .globl	_Z23nppiSwapChannels_kernelIsLi4ELi3EEvPKT_iPS0_iiiPKiS0_
.visible .entry _Z23nppiSwapChannels_kernelIsLi4ELi3EEvPKT_iPS0_iiiPKiS0_(
	.param .u64 .ptr .align 1 _Z23nppiSwapChannels_kernelIsLi4ELi3EEvPKT_iPS0_iiiPKiS0__param_0,
	.param .u32 _Z23nppiSwapChannels_kernelIsLi4ELi3EEvPKT_iPS0_iiiPKiS0__param_1,
	.param .u64 .ptr .align 1 _Z23nppiSwapChannels_kernelIsLi4ELi3EEvPKT_iPS0_iiiPKiS0__param_2,
	.param .u32 _Z23nppiSwapChannels_kernelIsLi4ELi3EEvPKT_iPS0_iiiPKiS0__param_3,
	.param .u32 _Z23nppiSwapChannels_kernelIsLi4ELi3EEvPKT_iPS0_iiiPKiS0__param_4,
	.param .u32 _Z23nppiSwapChannels_kernelIsLi4ELi3EEvPKT_iPS0_iiiPKiS0__param_5,
	.param .u64 .ptr .align 1 _Z23nppiSwapChannels_kernelIsLi4ELi3EEvPKT_iPS0_iiiPKiS0__param_6,
	.param .u16 _Z23nppiSwapChannels_kernelIsLi4ELi3EEvPKT_iPS0_iiiPKiS0__param_7
)
{
	.reg .pred 	%p<7>;
	.reg .b16 	%rs<11>;
	.reg .b32 	%r<25>;
	.reg .b64 	%rd<19>;

	ld.param.u64 	%rd4, [_Z23nppiSwapChannels_kernelIsLi4ELi3EEvPKT_iPS0_iiiPKiS0__param_0];
	ld.param.u32 	%r7, [_Z23nppiSwapChannels_kernelIsLi4ELi3EEvPKT_iPS0_iiiPKiS0__param_1];
	ld.param.u64 	%rd5, [_Z23nppiSwapChannels_kernelIsLi4ELi3EEvPKT_iPS0_iiiPKiS0__param_2];
	ld.param.u32 	%r8, [_Z23nppiSwapChannels_kernelIsLi4ELi3EEvPKT_iPS0_iiiPKiS0__param_3];
	ld.param.u32 	%r9, [_Z23nppiSwapChannels_kernelIsLi4ELi3EEvPKT_iPS0_iiiPKiS0__param_4];
	ld.param.u32 	%r10, [_Z23nppiSwapChannels_kernelIsLi4ELi3EEvPKT_iPS0_iiiPKiS0__param_5];
	ld.param.u64 	%rd6, [_Z23nppiSwapChannels_kernelIsLi4ELi3EEvPKT_iPS0_iiiPKiS0__param_6];
	ld.param.u16 	%rs10, [_Z23nppiSwapChannels_kernelIsLi4ELi3EEvPKT_iPS0_iiiPKiS0__param_7];
	mov.u32 	%r12, %ctaid.x;
	mov.u32 	%r13, %ntid.x;
	mov.u32 	%r14, %tid.x;
	mad.lo.s32 	%r1, %r12, %r13, %r14;
	mov.u32 	%r15, %ctaid.y;
	mov.u32 	%r16, %ntid.y;
	mov.u32 	%r17, %tid.y;
	mad.lo.s32 	%r18, %r15, %r16, %r17;
	setp.ge.s32 	%p1, %r1, %r9;
	setp.ge.s32 	%p2, %r18, %r10;
	or.pred  	%p3, %p1, %p2;
	@%p3 bra 	$L__BB12_8;
	cvta.to.global.u64 	%rd7, %rd6;
	cvta.to.global.u64 	%rd8, %rd5;
	cvta.to.global.u64 	%rd9, %rd4;
	mul.lo.s32 	%r19, %r7, %r18;
	cvt.s64.s32 	%rd10, %r19;
	add.s64 	%rd1, %rd9, %rd10;
	mul.lo.s32 	%r20, %r8, %r18;
	cvt.s64.s32 	%rd11, %r20;
	add.s64 	%rd2, %rd8, %rd11;
	ld.global.u32 	%r3, [%rd7];
	ld.global.u32 	%r4, [%rd7+4];
	ld.global.u32 	%r5, [%rd7+8];
	shl.b32 	%r6, %r1, 2;
	setp.gt.u32 	%p4, %r3, 3;
	mov.u16 	%rs8, %rs10;
	@%p4 bra 	$L__BB12_3;
	add.s32 	%r21, %r6, %r3;
	mul.wide.s32 	%rd12, %r21, 2;
	add.s64 	%rd13, %rd1, %rd12;
	ld.global.u16 	%rs8, [%rd13];
$L__BB12_3:
	mul.lo.s32 	%r22, %r1, 3;
	mul.wide.s32 	%rd14, %r22, 2;
	add.s64 	%rd3, %rd2, %rd14;
	st.global.u16 	[%rd3], %rs8;
	setp.gt.u32 	%p5, %r4, 3;
	mov.u16 	%rs9, %rs10;
	@%p5 bra 	$L__BB12_5;
	add.s32 	%r23, %r6, %r4;
	mul.wide.s32 	%rd15, %r23, 2;
	add.s64 	%rd16, %rd1, %rd15;
	ld.global.u16 	%rs9, [%rd16];
$L__BB12_5:
	st.global.u16 	[%rd3+2], %rs9;
	setp.gt.u32 	%p6, %r5, 3;
	@%p6 bra 	$L__BB12_7;
	add.s32 	%r24, %r6, %r5;
	mul.wide.s32 	%rd17, %r24, 2;
	add.s64 	%rd18, %rd1, %rd17;
	ld.global.u16 	%rs10, [%rd18];
$L__BB12_7:
	st.global.u16 	[%rd3+4], %rs10;
$L__BB12_8:
	ret;

}
	// .globl	_Z23nppiSwapChannels_kernelIsLi3ELi4EEvPKT_iPS0_iiiPKiS0_
.visible .entry _Z23nppiSwapChannels_kernelIsLi3ELi4EEvPKT_iPS0_iiiPKiS0_(
	.param .u64 .ptr .align 1 _Z23nppiSwapChannels_kernelIsLi3ELi4EEvPKT_iPS0_iiiPKiS0__param_0,
	.param .u32 _Z23nppiSwapChannels_kernelIsLi3ELi4EEvPKT_iPS0_iiiPKiS0__param_1,
	.param .u64 .ptr .align 1 _Z23nppiSwapChannels_kernelIsLi3ELi4EEvPKT_iPS0_iiiPKiS0__param_2,
	.param .u32 _Z23nppiSwapChannels_kernelIsLi3ELi4EEvPKT_iPS0_iiiPKiS0__param_3,
	.param .u32 _Z23nppiSwapChannels_kernelIsLi3ELi4EEvPKT_iPS0_iiiPKiS0__param_4,
	.param .u32 _Z23nppiSwapChannels_kernelIsLi3ELi4EEvPKT_iPS0_iiiPKiS0__param_5,
	.param .u64 .ptr .align 1 _Z23nppiSwapChannels_kernelIsLi3ELi4EEvPKT_iPS0_iiiPKiS0__param_6,
	.param .u16 _Z23nppiSwapChannels_kernelIsLi3ELi4EEvPKT_iPS0_iiiPKiS0__param_7
)
{
	.reg .pred 	%p<8>;
	.reg .b16 	%rs<14>;
	.reg .b32 	%r<27>;
	.reg .b64 	%rd<21>;

	ld.param.u64 	%rd4, [_Z23nppiSwapChannels_kernelIsLi3ELi4EEvPKT_iPS0_iiiPKiS0__param_0];
	ld.param.u32 	%r8, [_Z23nppiSwapChannels_kernelIsLi3ELi4EEvPKT_iPS0_iiiPKiS0__param_1];
	ld.param.u64 	%rd5, [_Z23nppiSwapChannels_kernelIsLi3ELi4EEvPKT_iPS0_iiiPKiS0__param_2];
	ld.param.u32 	%r9, [_Z23nppiSwapChannels_kernelIsLi3ELi4EEvPKT_iPS0_iiiPKiS0__param_3];
	ld.param.u32 	%r10, [_Z23nppiSwapChannels_kernelIsLi3ELi4EEvPKT_iPS0_iiiPKiS0__param_4];
	ld.param.u32 	%r11, [_Z23nppiSwapChannels_kernelIsLi3ELi4EEvPKT_iPS0_iiiPKiS0__param_5];
	ld.param.u64 	%rd6, [_Z23nppiSwapChannels_kernelIsLi3ELi4EEvPKT_iPS0_iiiPKiS0__param_6];
	ld.param.u16 	%rs13, [_Z23nppiSwapChannels_kernelIsLi3ELi4EEvPKT_iPS0_iiiPKiS0__param_7];
	mov.u32 	%r13, %ctaid.x;
	mov.u32 	%r14, %ntid.x;
	mov.u32 	%r15, %tid.x;
	mad.lo.s32 	%r1, %r13, %r14, %r15;
	mov.u32 	%r16, %ctaid.y;
	mov.u32 	%r17, %ntid.y;
	mov.u32 	%r18, %tid.y;
	mad.lo.s32 	%r19, %r16, %r17, %r18;
	setp.ge.s32 	%p1, %r1, %r10;
	setp.ge.s32 	%p2, %r19, %r11;
	or.pred  	%p3, %p1, %p2;
	@%p3 bra 	$L__BB13_10;
	cvta.to.global.u64 	%rd7, %rd6;
	cvta.to.global.u64 	%rd8, %rd5;
	cvta.to.global.u64 	%rd9, %rd4;
	mul.lo.s32 	%r20, %r8, %r19;
	cvt.s64.s32 	%rd10, %r20;
	add.s64 	%rd1, %rd9, %rd10;
	mul.lo.s32 	%r21, %r9, %r19;
	cvt.s64.s32 	%rd11, %r21;
	add.s64 	%rd2, %rd8, %rd11;
	ld.global.u32 	%r3, [%rd7];
	ld.global.u32 	%r4, [%rd7+4];
	ld.global.u32 	%r5, [%rd7+8];
	ld.global.u32 	%r6, [%rd7+12];
	mul.lo.s32 	%r7, %r1, 3;
	setp.gt.u32 	%p4, %r3, 2;
	mov.u16 	%rs10, %rs13;
	@%p4 bra 	$L__BB13_3;
	add.s32 	%r22, %r3, %r7;
	mul.wide.s32 	%rd12, %r22, 2;
	add.s64 	%rd13, %rd1, %rd12;
	ld.global.u16 	%rs10, [%rd13];
$L__BB13_3:
	shl.b32 	%r23, %r1, 2;
	mul.wide.s32 	%rd14, %r23, 2;
	add.s64 	%rd3, %rd2, %rd14;
	st.global.u16 	[%rd3], %rs10;
	setp.gt.u32 	%p5, %r4, 2;
	mov.u16 	%rs11, %rs13;
	@%p5 bra 	$L__BB13_5;
	add.s32 	%r24, %r4, %r7;
	mul.wide.s32 	%rd15, %r24, 2;
	add.s64 	%rd16, %rd1, %rd15;
	ld.global.u16 	%rs11, [%rd16];
$L__BB13_5:
	st.global.u16 	[%rd3+2], %rs11;
	setp.gt.u32 	%p6, %r5, 2;
	mov.u16 	%rs12, %rs13;
	@%p6 bra 	$L__BB13_7;
	add.s32 	%r25, %r5, %r7;
	mul.wide.s32 	%rd17, %r25, 2;
	add.s64 	%rd18, %rd1, %rd17;
	ld.global.u16 	%rs12, [%rd18];
$L__BB13_7:
	st.global.u16 	[%rd3+4], %rs12;
	setp.gt.u32 	%p7, %r6, 2;
	@%p7 bra 	$L__BB13_9;
	add.s32 	%r26, %r6, %r7;
	mul.wide.s32 	%rd19, %r26, 2;
	add.s64 	%rd20, %rd1, %rd19;
	ld.global.u16 	%rs13, [%rd20];
$L__BB13_9:
	st.global.u16 	[%rd3+6], %rs13;
$L__BB13_10:
	ret;

}
	// .globl	_Z27nppiSwapChannels_AC4_kernelIsEvPKT_iPS0_iiiPKi
.visible .entry _Z27nppiSwapChannels_AC4_kernelIsEvPKT_iPS0_iiiPKi(
	.param .u64 .ptr .align 1 _Z27nppiSwapChannels_AC4_kernelIsEvPKT_iPS0_iiiPKi_param_0,
	.param .u32 _Z27nppiSwapChannels_AC4_kernelIsEvPKT_iPS0_iiiPKi_param_1,
	.param .u64 .ptr .align 1 _Z27nppiSwapChannels_AC4_kernelIsEvPKT_iPS0_iiiPKi_param_2,
	.param .u32 _Z27nppiSwapChannels_AC4_kernelIsEvPKT_iPS0_iiiPKi_param_3,
	.param .u32 _Z27nppiSwapChannels_AC4_kernelIsEvPKT_iPS0_iiiPKi_param_4,
	.param .u32 _Z27nppiSwapChannels_AC4_kernelIsEvPKT_iPS0_iiiPKi_param_5,
	.param .u64 .ptr .align 1 _Z27nppiSwapChannels_AC4_kernelIsEvPKT_iPS0_iiiPKi_param_6
)
{
	.reg .pred 	%p<4>;
	.reg .b16 	%rs<5>;
	.reg .b32 	%r<24>;
	.reg .b64 	%rd<19>;

	ld.param.u64 	%rd1, [_Z27nppiSwapChannels_AC4_kernelIsEvPKT_iPS0_iiiPKi_param_0];
	ld.param.u32 	%r3, [_Z27nppiSwapChannels_AC4_kernelIsEvPKT_iPS0_iiiPKi_param_1];
	ld.param.u64 	%rd2, [_Z27nppiSwapChannels_AC4_kernelIsEvPKT_iPS0_iiiPKi_param_2];
	ld.param.u32 	%r4, [_Z27nppiSwapChannels_AC4_kernelIsEvPKT_iPS0_iiiPKi_param_3];
	ld.param.u32 	%r5, [_Z27nppiSwapChannels_AC4_kernelIsEvPKT_iPS0_iiiPKi_param_4];
	ld.param.u32 	%r6, [_Z27nppiSwapChannels_AC4_kernelIsEvPKT_iPS0_iiiPKi_param_5];
	ld.param.u64 	%rd3, [_Z27nppiSwapChannels_AC4_kernelIsEvPKT_iPS0_iiiPKi_param_6];
	mov.u32 	%r8, %ctaid.x;
	mov.u32 	%r9, %ntid.x;
	mov.u32 	%r10, %tid.x;
	mad.lo.s32 	%r1, %r8, %r9, %r10;
	mov.u32 	%r11, %ctaid.y;
	mov.u32 	%r12, %ntid.y;
	mov.u32 	%r13, %tid.y;
	mad.lo.s32 	%r14, %r11, %r12, %r13;
	setp.ge.s32 	%p1, %r1, %r5;
	setp.ge.s32 	%p2, %r14, %r6;
	or.pred  	%p3, %p1, %p2;
	@%p3 bra 	$L__BB14_2;
	cvta.to.global.u64 	%rd4, %rd3;
	cvta.to.global.u64 	%rd5, %rd2;
	cvta.to.global.u64 	%rd6, %rd1;
	mul.lo.s32 	%r15, %r3, %r14;
	cvt.s64.s32 	%rd7, %r15;
	add.s64 	%rd8, %rd6, %rd7;
	mul.lo.s32 	%r16, %r4, %r14;
	cvt.s64.s32 	%rd9, %r16;
	add.s64 	%rd10, %rd5, %rd9;
	ld.global.u32 	%r17, [%rd4];
	ld.global.u32 	%r18, [%rd4+4];
	ld.global.u32 	%r19, [%rd4+8];
	shl.b32 	%r20, %r1, 2;
	add.s32 	%r21, %r20, %r17;
	mul.wide.s32 	%rd11, %r21, 2;
	add.s64 	%rd12, %rd8, %rd11;
	ld.global.u16 	%rs1, [%rd12];
	mul.wide.s32 	%rd13, %r20, 2;
	add.s64 	%rd14, %rd10, %rd13;
	st.global.u16 	[%rd14], %rs1;
	add.s32 	%r22, %r20, %r18;
	mul.wide.s32 	%rd15, %r22, 2;
	add.s64 	%rd16, %rd8, %rd15;
	ld.global.u16 	%rs2, [%rd16];
	st.global.u16 	[%rd14+2], %rs2;
	add.s32 	%r23, %r20, %r19;
	mul.wide.s32 	%rd17, %r23, 2;
	add.s64 	%rd18, %rd8, %rd17;
	ld.global.u16 	%rs3, [%rd18];
	st.global.u16 	[%rd14+4], %rs3;
	mov.b16 	%rs4, 0;
	st.global.u16 	[%rd14+6], %rs4;
$L__BB14_2:
	ret;

}
	// .globl	_Z23nppiSwapChannels_kernelIiLi3ELi3EEvPKT_iPS0_iiiPKiS0_
.visible .entry _Z23nppiSwapChannels_kernelIiLi3ELi3EEvPKT_iPS0_iiiPKiS0_(
	.param .u64 .ptr .align 1 _Z23nppiSwapChannels_kernelIiLi3ELi3EEvPKT_iPS0_iiiPKiS0__param_0,
	.param .u32 _Z23nppiSwapChannels_kernelIiLi3ELi3EEvPKT_iPS0_iiiPKiS0__param_1,
	.param .u64 .ptr .align 1 _Z23nppiSwapChannels_kernelIiLi3ELi3EEvPKT_iPS0_iiiPKiS0__param_2,
	.param .u32 _Z23nppiSwapChannels_kernelIiLi3ELi3EEvPKT_iPS0_iiiPKiS0__param_3,
	.param .u32 _Z23nppiSwapChannels_kernelIiLi3ELi3EEvPKT_iPS0_iiiPKiS0__param_4,
	.param .u32 _Z23nppiSwapChannels_kernelIiLi3ELi3EEvPKT_iPS0_iiiPKiS0__param_5,
	.param .u64 .ptr .align 1 _Z23nppiSwapChannels_kernelIiLi3ELi3EEvPKT_iPS0_iiiPKiS0__param_6,
	.param .u32 _Z23nppiSwapChannels_kernelIiLi3ELi3EEvPKT_iPS0_iiiPKiS0__param_7
)
{
	.reg .pred 	%p<7>;
	.reg .b32 	%r<34>;
	.reg .b64 	%rd<19>;

	ld.param.u64 	%rd4, [_Z23nppiSwapChannels_kernelIiLi3ELi3EEvPKT_iPS0_iiiPKiS0__param_0];
	ld.param.u32 	%r13, [_Z23nppiSwapChannels_kernelIiLi3ELi3EEvPKT_iPS0_iiiPKiS0__param_1];
	ld.param.u64 	%rd5, [_Z23nppiSwapChannels_kernelIiLi3ELi3EEvPKT_iPS0_iiiPKiS0__param_2];
	ld.param.u32 	%r14, [_Z23nppiSwapChannels_kernelIiLi3ELi3EEvPKT_iPS0_iiiPKiS0__param_3];
	ld.param.u32 	%r16, [_Z23nppiSwapChannels_kernelIiLi3ELi3EEvPKT_iPS0_iiiPKiS0__param_4];
	ld.param.u32 	%r17, [_Z23nppiSwapChannels_kernelIiLi3ELi3EEvPKT_iPS0_iiiPKiS0__param_5];
	ld.param.u64 	%rd6, [_Z23nppiSwapChannels_kernelIiLi3ELi3EEvPKT_iPS0_iiiPKiS0__param_6];
	ld.param.u32 	%r33, [_Z23nppiSwapChannels_kernelIiLi3ELi3EEvPKT_iPS0_iiiPKiS0__param_7];
	mov.u32 	%r19, %ctaid.x;
	mov.u32 	%r20, %ntid.x;
	mov.u32 	%r21, %tid.x;
	mad.lo.s32 	%r1, %r19, %r20, %r21;
	mov.u32 	%r22, %ctaid.y;
	mov.u32 	%r23, %ntid.y;
	mov.u32 	%r24, %tid.y;
	mad.lo.s32 	%r25, %r22, %r23, %r24;
	setp.ge.s32 	%p1, %r1, %r16;
	setp.ge.s32 	%p2, %r25, %r17;
	or.pred  	%p3, %p1, %p2;
	@%p3 bra 	$L__BB15_8;
	cvta.to.global.u64 	%rd7, %rd6;
	cvta.to.global.u64 	%rd8, %rd5;
	cvta.to.global.u64 	%rd9, %rd4;
	mul.lo.s32 	%r26, %r13, %r25;
	cvt.s64.s32 	%rd10, %r26;
	add.s64 	%rd1, %rd9, %rd10;
	mul.lo.s32 	%r27, %r14, %r25;
	cvt.s64.s32 	%rd11, %r27;
	add.s64 	%rd2, %rd8, %rd11;
	ld.global.u32 	%r3, [%rd7];
	ld.global.u32 	%r4, [%rd7+4];
	ld.global.u32 	%r5, [%rd7+8];
	mul.lo.s32 	%r6, %r1, 3;
	setp.gt.u32 	%p4, %r3, 2;
	mov.u32 	%r31, %r33;
	@%p4 bra 	$L__BB15_3;
	add.s32 	%r28, %r3, %r6;
	mul.wide.s32 	%rd12, %r28, 4;
	add.s64 	%rd13, %rd1, %rd12;
	ld.global.u32 	%r31, [%rd13];
$L__BB15_3:
	mul.wide.s32 	%rd14, %r6, 4;
	add.s64 	%rd3, %rd2, %rd14;
	st.global.u32 	[%rd3], %r31;
	setp.gt.u32 	%p5, %r4, 2;
	mov.u32 	%r32, %r33;
	@%p5 bra 	$L__BB15_5;
	add.s32 	%r29, %r4, %r6;
	mul.wide.s32 	%rd15, %r29, 4;
	add.s64 	%rd16, %rd1, %rd15;
	ld.global.u32 	%r32, [%rd16];
$L__BB15_5:
	st.global.u32 	[%rd3+4], %r32;
	setp.gt.u32 	%p6, %r5, 2;
	@%p6 bra 	$L__BB15_7;
	add.s32 	%r30, %r5, %r6;
	mul.wide.s32 	%rd17, %r30, 4;
	add.s64 	%rd18, %rd1, %rd17;
	ld.global.u32 	%r33, [%rd18];
$L__BB15_7:
	st.global.u32 	[%rd3+8], %r33;
$L__BB15_8:
	ret;

}
	// .globl	_Z23nppiSwapChannels_kernelIiLi4ELi4EEvPKT_iPS0_iiiPKiS0_
.visible .entry _Z23nppiSwapChannels_kernelIiLi4ELi4EEvPKT_iPS0_iiiPKiS0_(
	.param .u64 .ptr .align 1 _Z23nppiSwapChannels_kernelIiLi4ELi4EEvPKT_iPS0_iiiPKiS0__param_0,
	.param .u32 _Z23nppiSwapChannels_kernelIiLi4ELi4EEvPKT_iPS0_iiiPKiS0__param_1,
	.param .u64 .ptr .align 1 _Z23nppiSwapChannels_kernelIiLi4ELi4EEvPKT_iPS0_iiiPKiS0__param_2,
	.param .u32 _Z23nppiSwapChannels_kernelIiLi4ELi4EEvPKT_iPS0_iiiPKiS0__param_3,
	.param .u32 _Z23nppiSwapChannels_kernelIiLi4ELi4EEvPKT_iPS0_iiiPKiS0__param_4,
	.param .u32 _Z23nppiSwapChannels_kernelIiLi4ELi4EEvPKT_iPS0_iiiPKiS0__param_5,
	.param .u64 .ptr .align 1 _Z23nppiSwapChannels_kernelIiLi4ELi4EEvPKT_iPS0_iiiPKiS0__param_6,
	.param .u32 _Z23nppiSwapChannels_kernelIiLi4ELi4EEvPKT_iPS0_iiiPKiS0__param_7
)
{
	.reg .pred 	%p<8>;
	.reg .b32 	%r<39>;
	.reg .b64 	%rd<21>;

	ld.param.u64 	%rd4, [_Z23nppiSwapChannels_kernelIiLi4ELi4EEvPKT_iPS0_iiiPKiS0__param_0];
	ld.param.u32 	%r16, [_Z23nppiSwapChannels_kernelIiLi4ELi4EEvPKT_iPS0_iiiPKiS0__param_1];
	ld.param.u64 	%rd5, [_Z23nppiSwapChannels_kernelIiLi4ELi4EEvPKT_iPS0_iiiPKiS0__param_2];
	ld.param.u32 	%r17, [_Z23nppiSwapChannels_kernelIiLi4ELi4EEvPKT_iPS0_iiiPKiS0__param_3];
	ld.param.u32 	%r19, [_Z23nppiSwapChannels_kernelIiLi4ELi4EEvPKT_iPS0_iiiPKiS0__param_4];
	ld.param.u32 	%r20, [_Z23nppiSwapChannels_kernelIiLi4ELi4EEvPKT_iPS0_iiiPKiS0__param_5];
	ld.param.u64 	%rd6, [_Z23nppiSwapChannels_kernelIiLi4ELi4EEvPKT_iPS0_iiiPKiS0__param_6];
	ld.param.u32 	%r38, [_Z23nppiSwapChannels_kernelIiLi4ELi4EEvPKT_iPS0_iiiPKiS0__param_7];
	mov.u32 	%r22, %ctaid.x;
	mov.u32 	%r23, %ntid.x;
	mov.u32 	%r24, %tid.x;
	mad.lo.s32 	%r1, %r22, %r23, %r24;
	mov.u32 	%r25, %ctaid.y;
	mov.u32 	%r26, %ntid.y;
	mov.u32 	%r27, %tid.y;
	mad.lo.s32 	%r28, %r25, %r26, %r27;
	setp.ge.s32 	%p1, %r1, %r19;
	setp.ge.s32 	%p2, %r28, %r20;
	or.pred  	%p3, %p1, %p2;
	@%p3 bra 	$L__BB16_10;
	cvta.to.global.u64 	%rd7, %rd6;
	cvta.to.global.u64 	%rd8, %rd5;
	cvta.to.global.u64 	%rd9, %rd4;
	mul.lo.s32 	%r29, %r16, %r28;
	cvt.s64.s32 	%rd10, %r29;
	add.s64 	%rd1, %rd9, %rd10;
	mul.lo.s32 	%r30, %r17, %r28;
	cvt.s64.s32 	%rd11, %r30;
	add.s64 	%rd2, %rd8, %rd11;
	ld.global.u32 	%r3, [%rd7];
	ld.global.u32 	%r4, [%rd7+4];
	ld.global.u32 	%r5, [%rd7+8];
	ld.global.u32 	%r6, [%rd7+12];
	shl.b32 	%r7, %r1, 2;
	setp.gt.u32 	%p4, %r3, 3;
	mov.u32 	%r35, %r38;
	@%p4 bra 	$L__BB16_3;
	add.s32 	%r31, %r7, %r3;
	mul.wide.s32 	%rd12, %r31, 4;
	add.s64 	%rd13, %rd1, %rd12;
	ld.global.u32 	%r35, [%rd13];
$L__BB16_3:
	mul.wide.s32 	%rd14, %r7, 4;
	add.s64 	%rd3, %rd2, %rd14;
	st.global.u32 	[%rd3], %r35;
	setp.gt.u32 	%p5, %r4, 3;
	mov.u32 	%r36, %r38;
	@%p5 bra 	$L__BB16_5;
	add.s32 	%r32, %r7, %r4;
	mul.wide.s32 	%rd15, %r32, 4;
	add.s64 	%rd16, %rd1, %rd15;
	ld.global.u32 	%r36, [%rd16];
$L__BB16_5:
	st.global.u32 	[%rd3+4], %r36;
	setp.gt.u32 	%p6, %r5, 3;
	mov.u32 	%r37, %r38;
	@%p6 bra 	$L__BB16_7;
	add.s32 	%r33, %r7, %r5;
	mul.wide.s32 	%rd17, %r33, 4;
	add.s64 	%rd18, %rd1, %rd17;
	ld.global.u32 	%r37, [%rd18];
$L__BB16_7:
	st.global.u32 	[%rd3+8], %r37;
	setp.gt.u32 	%p7, %r6, 3;
	@%p7 bra 	$L__BB16_9;
	add.s32 	%r34, %r7, %r6;
	mul.wide.s32 	%rd19, %r34, 4;
	add.s64 	%rd20, %rd1, %rd19;
	ld.global.u32 	%r38, [%rd20];
$L__BB16_9:
	st.global.u32 	[%rd3+12], %r38;
$L__BB16_10:
	ret;

}
	// .globl	_Z23nppiSwapChannels_kernelIiLi4ELi3EEvPKT_iPS0_iiiPKiS0_
.visible .entry _Z23nppiSwapChannels_kernelIiLi4ELi3EEvPKT_iPS0_iiiPKiS0_(
	.param .u64 .ptr .align 1 _Z23nppiSwapChannels_kernelIiLi4ELi3EEvPKT_iPS0_iiiPKiS0__param_0,
	.param .u32 _Z23nppiSwapChannels_kernelIiLi4ELi3EEvPKT_iPS0_iiiPKiS0__param_1,
	.param .u64 .ptr .align 1 _Z23nppiSwapChannels_kernelIiLi4ELi3EEvPKT_iPS0_iiiPKiS0__param_2,
	.param .u32 _Z23nppiSwapChannels_kernelIiLi4ELi3EEvPKT_iPS0_iiiPKiS0__param_3,
	.param .u32 _Z23nppiSwapChannels_kernelIiLi4ELi3EEvPKT_iPS0_iiiPKiS0__param_4,
	.param .u32 _Z23nppiSwapChannels_kernelIiLi4ELi3EEvPKT_iPS0_iiiPKiS0__param_5,
	.param .u64 .ptr .align 1 _Z23nppiSwapChannels_kernelIiLi4ELi3EEvPKT_iPS0_iiiPKiS0__param_6,
	.param .u32 _Z23nppiSwapChannels_kernelIiLi4ELi3EEvPKT_iPS0_iiiPKiS0__param_7
)
{
	.reg .pred 	%p<7>;
	.reg .b32 	%r<35>;
	.reg .b64 	%rd<19>;

	ld.param.u64 	%rd4, [_Z23nppiSwapChannels_kernelIiLi4ELi3EEvPKT_iPS0_iiiPKiS0__param_0];
	ld.param.u32 	%r13, [_Z23nppiSwapChannels_kernelIiLi4ELi3EEvPKT_iPS0_iiiPKiS0__param_1];
	ld.param.u64 	%rd5, [_Z23nppiSwapChannels_kernelIiLi4ELi3EEvPKT_iPS0_iiiPKiS0__param_2];
	ld.param.u32 	%r14, [_Z23nppiSwapChannels_kernelIiLi4ELi3EEvPKT_iPS0_iiiPKiS0__param_3];
	ld.param.u32 	%r16, [_Z23nppiSwapChannels_kernelIiLi4ELi3EEvPKT_iPS0_iiiPKiS0__param_4];
	ld.param.u32 	%r17, [_Z23nppiSwapChannels_kernelIiLi4ELi3EEvPKT_iPS0_iiiPKiS0__param_5];
	ld.param.u64 	%rd6, [_Z23nppiSwapChannels_kernelIiLi4ELi3EEvPKT_iPS0_iiiPKiS0__param_6];
	ld.param.u32 	%r34, [_Z23nppiSwapChannels_kernelIiLi4ELi3EEvPKT_iPS0_iiiPKiS0__param_7];
	mov.u32 	%r19, %ctaid.x;
	mov.u32 	%r20, %ntid.x;
	mov.u32 	%r21, %tid.x;
	mad.lo.s32 	%r1, %r19, %r20, %r21;
	mov.u32 	%r22, %ctaid.y;
	mov.u32 	%r23, %ntid.y;
	mov.u32 	%r24, %tid.y;
	mad.lo.s32 	%r25, %r22, %r23, %r24;
	setp.ge.s32 	%p1, %r1, %r16;
	setp.ge.s32 	%p2, %r25, %r17;
	or.pred  	%p3, %p1, %p2;
	@%p3 bra 	$L__BB17_8;
	cvta.to.global.u64 	%rd7, %rd6;
	cvta.to.global.u64 	%rd8, %rd5;
	cvta.to.global.u64 	%rd9, %rd4;
	mul.lo.s32 	%r26, %r13, %r25;
	cvt.s64.s32 	%rd10, %r26;
	add.s64 	%rd1, %rd9, %rd10;
	mul.lo.s32 	%r27, %r14, %r25;
	cvt.s64.s32 	%rd11, %r27;
	add.s64 	%rd2, %rd8, %rd11;
	ld.global.u32 	%r3, [%rd7];
	ld.global.u32 	%r4, [%rd7+4];
	ld.global.u32 	%r5, [%rd7+8];
	shl.b32 	%r6, %r1, 2;
	setp.gt.u32 	%p4, %r3, 3;
	mov.u32 	%r32, %r34;
	@%p4 bra 	$L__BB17_3;
	add.s32 	%r28, %r6, %r3;
	mul.wide.s32 	%rd12, %r28, 4;
	add.s64 	%rd13, %rd1, %rd12;
	ld.global.u32 	%r32, [%rd13];
$L__BB17_3:
	mul.lo.s32 	%r29, %r1, 3;
	mul.wide.s32 	%rd14, %r29, 4;
	add.s64 	%rd3, %rd2, %rd14;
	st.global.u32 	[%rd3], %r32;
	setp.gt.u32 	%p5, %r4, 3;
	mov.u32 	%r33, %r34;
	@%p5 bra 	$L__BB17_5;
	add.s32 	%r30, %r6, %r4;
	mul.wide.s32 	%rd15, %r30, 4;
	add.s64 	%rd16, %rd1, %rd15;
	ld.global.u32 	%r33, [%rd16];
$L__BB17_5:
	st.global.u32 	[%rd3+4], %r33;
	setp.gt.u32 	%p6, %r5, 3;
	@%p6 bra 	$L__BB17_7;
	add.s32 	%r31, %r6, %r5;
	mul.wide.s32 	%rd17, %r31, 4;
	add.s64 	%rd18, %rd1, %rd17;
	ld.global.u32 	%r34, [%rd18];
$L__BB17_7:
	st.global.u32 	[%rd3+8], %r34;
$L__BB17_8:
	ret;

}
	// .globl	_Z23nppiSwapChannels_kernelIiLi3ELi4EEvPKT_iPS0_iiiPKiS0_
.visible .entry _Z23nppiSwapChannels_kernelIiLi3ELi4EEvPKT_iPS0_iiiPKiS0_(
	.param .u64 .ptr .align 1 _Z23nppiSwapChannels_kernelIiLi3ELi4EEvPKT_iPS0_iiiPKiS0__param_0,
	.param .u32 _Z23nppiSwapChannels_kernelIiLi3ELi4EEvPKT_iPS0_iiiPKiS0__param_1,
	.param .u64 .ptr .align 1 _Z23nppiSwapChannels_kernelIiLi3ELi4EEvPKT_iPS0_iiiPKiS0__param_2,
	.param .u32 _Z23nppiSwapChannels_kernelIiLi3ELi4EEvPKT_iPS0_iiiPKiS0__param_3,
	.param .u32 _Z23nppiSwapChannels_kernelIiLi3ELi4EEvPKT_iPS0_iiiPKiS0__param_4,
	.param .u32 _Z23nppiSwapChannels_kernelIiLi3ELi4EEvPKT_iPS0_iiiPKiS0__param_5,
	.param .u64 .ptr .align 1 _Z23nppiSwapChannels_kernelIiLi3ELi4EEvPKT_iPS0_iiiPKiS0__param_6,
	.param .u32 _Z23nppiSwapChannels_kernelIiLi3ELi4EEvPKT_iPS0_iiiPKiS0__param_7
)
{
	.reg .pred 	%p<8>;
	.reg .b32 	%r<40>;
	.reg .b64 	%rd<21>;

	ld.param.u64 	%rd4, [_Z23nppiSwapChannels_kernelIiLi3ELi4EEvPKT_iPS0_iiiPKiS0__param_0];
	ld.param.u32 	%r16, [_Z23nppiSwapChannels_kernelIiLi3ELi4EEvPKT_iPS0_iiiPKiS0__param_1];
	ld.param.u64 	%rd5, [_Z23nppiSwapChannels_kernelIiLi3ELi4EEvPKT_iPS0_iiiPKiS0__param_2];
	ld.param.u32 	%r17, [_Z23nppiSwapChannels_kernelIiLi3ELi4EEvPKT_iPS0_iiiPKiS0__param_3];
	ld.param.u32 	%r19, [_Z23nppiSwapChannels_kernelIiLi3ELi4EEvPKT_iPS0_iiiPKiS0__param_4];
	ld.param.u32 	%r20, [_Z23nppiSwapChannels_kernelIiLi3ELi4EEvPKT_iPS0_iiiPKiS0__param_5];
	ld.param.u64 	%rd6, [_Z23nppiSwapChannels_kernelIiLi3ELi4EEvPKT_iPS0_iiiPKiS0__param_6];
	ld.param.u32 	%r39, [_Z23nppiSwapChannels_kernelIiLi3ELi4EEvPKT_iPS0_iiiPKiS0__param_7];
	mov.u32 	%r22, %ctaid.x;
	mov.u32 	%r23, %ntid.x;
	mov.u32 	%r24, %tid.x;
	mad.lo.s32 	%r1, %r22, %r23, %r24;
	mov.u32 	%r25, %ctaid.y;
	mov.u32 	%r26, %ntid.y;
	mov.u32 	%r27, %tid.y;
	mad.lo.s32 	%r28, %r25, %r26, %r27;
	setp.ge.s32 	%p1, %r1, %r19;
	setp.ge.s32 	%p2, %r28, %r20;
	or.pred  	%p3, %p1, %p2;
	@%p3 bra 	$L__BB18_10;
	cvta.to.global.u64 	%rd7, %rd6;
	cvta.to.global.u64 	%rd8, %rd5;
	cvta.to.global.u64 	%rd9, %rd4;
	mul.lo.s32 	%r29, %r16, %r28;
	cvt.s64.s32 	%rd10, %r29;
	add.s64 	%rd1, %rd9, %rd10;
	mul.lo.s32 	%r30, %r17, %r28;
	cvt.s64.s32 	%rd11, %r30;
	add.s64 	%rd2, %rd8, %rd11;
	ld.global.u32 	%r3, [%rd7];
	ld.global.u32 	%r4, [%rd7+4];
	ld.global.u32 	%r5, [%rd7+8];
	ld.global.u32 	%r6, [%rd7+12];
	mul.lo.s32 	%r7, %r1, 3;
	setp.gt.u32 	%p4, %r3, 2;
	mov.u32 	%r36, %r39;
	@%p4 bra 	$L__BB18_3;
	add.s32 	%r31, %r3, %r7;
	mul.wide.s32 	%rd12, %r31, 4;
	add.s64 	%rd13, %rd1, %rd12;
	ld.global.u32 	%r36, [%rd13];
$L__BB18_3:
	shl.b32 	%r32, %r1, 2;
	mul.wide.s32 	%rd14, %r32, 4;
	add.s64 	%rd3, %rd2, %rd14;
	st.global.u32 	[%rd3], %r36;
	setp.gt.u32 	%p5, %r4, 2;
	mov.u32 	%r37, %r39;
	@%p5 bra 	$L__BB18_5;
	add.s32 	%r33, %r4, %r7;
	mul.wide.s32 	%rd15, %r33, 4;
	add.s64 	%rd16, %rd1, %rd15;
	ld.global.u32 	%r37, [%rd16];
$L__BB18_5:
	st.global.u32 	[%rd3+4], %r37;
	setp.gt.u32 	%p6, %r5, 2;
	mov.u32 	%r38, %r39;
	@%p6 bra 	$L__BB18_7;
	add.s32 	%r34, %r5, %r7;
	mul.wide.s32 	%rd17, %r34, 4;
	add.s64 	%rd18, %rd1, %rd17;
	ld.global.u32 	%r38, [%rd18];
$L__BB18_7:
	st.global.u32 	[%rd3+8], %r38;
	setp.gt.u32 	%p7, %r6, 2;
	@%p7 bra 	$L__BB18_9;
	add.s32 	%r35, %r6, %r7;
	mul.wide.s32 	%rd19, %r35, 4;
	add.s64 	%rd20, %rd1, %rd19;
	ld.global.u32 	%r39, [%rd20];
$L__BB18_9:
	st.global.u32 	[%rd3+12], %r39;
$L__BB18_10:
	ret;

}
	// .globl	_Z27nppiSwapChannels_AC4_kernelIiEvPKT_iPS0_iiiPKi
.visible .entry _Z27nppiSwapChannels_AC4_kernelIiEvPKT_iPS0_iiiPKi(
	.param .u64 .ptr .align 1 _Z27nppiSwapChannels_AC4_kernelIiEvPKT_iPS0_iiiPKi_param_0,
	.param .u32 _Z27nppiSwapChannels_AC4_kernelIiEvPKT_iPS0_iiiPKi_param_1,
	.param .u64 .ptr .align 1 _Z27nppiSwapChannels_AC4_kernelIiEvPKT_iPS0_iiiPKi_param_2,
	.param .u32 _Z27nppiSwapChannels_AC4_kernelIiEvPKT_iPS0_iiiPKi_param_3,
	.param .u32 _Z27nppiSwapChannels_AC4_kernelIiEvPKT_iPS0_iiiPKi_param_4,
	.param .u32 _Z27nppiSwapChannels_AC4_kernelIiEvPKT_iPS0_iiiPKi_param_5,
	.param .u64 .ptr .align 1 _Z27nppiSwapChannels_AC4_kernelIiEvPKT_iPS0_iiiPKi_param_6
)
{
	.reg .pred 	%p<4>;
	.reg .b32 	%r<28>;
	.reg .b64 	%rd<19>;

	ld.param.u64 	%rd1, [_Z27nppiSwapChannels_AC4_kernelIiEvPKT_iPS0_iiiPKi_param_0];
	ld.param.u32 	%r3, [_Z27nppiSwapChannels_AC4_kernelIiEvPKT_iPS0_iiiPKi_param_1];
	ld.param.u64 	%rd2, [_Z27nppiSwapChannels_AC4_kernelIiEvPKT_iPS0_iiiPKi_param_2];
	ld.param.u32 	%r4, [_Z27nppiSwapChannels_AC4_kernelIiEvPKT_iPS0_iiiPKi_param_3];
	ld.param.u32 	%r5, [_Z27nppiSwapChannels_AC4_kernelIiEvPKT_iPS0_iiiPKi_param_4];
	ld.param.u32 	%r6, [_Z27nppiSwapChannels_AC4_kernelIiEvPKT_iPS0_iiiPKi_param_5];
	ld.param.u64 	%rd3, [_Z27nppiSwapChannels_AC4_kernelIiEvPKT_iPS0_iiiPKi_param_6];
	mov.u32 	%r8, %ctaid.x;
	mov.u32 	%r9, %ntid.x;
	mov.u32 	%r10, %tid.x;
	mad.lo.s32 	%r1, %r8, %r9, %r10;
	mov.u32 	%r11, %ctaid.y;
	mov.u32 	%r12, %ntid.y;
	mov.u32 	%r13, %tid.y;
	mad.lo.s32 	%r14, %r11, %r12, %r13;
	setp.ge.s32 	%p1, %r1, %r5;
	setp.ge.s32 	%p2, %r14, %r6;
	or.pred  	%p3, %p1, %p2;
	@%p3 bra 	$L__BB19_2;
	cvta.to.global.u64 	%rd4, %rd3;
	cvta.to.global.u64 	%rd5, %rd2;
	cvta.to.global.u64 	%rd6, %rd1;
	mul.lo.s32 	%r15, %r3, %r14;
	cvt.s64.s32 	%rd7, %r15;
	add.s64 	%rd8, %rd6, %rd7;
	mul.lo.s32 	%r16, %r4, %r14;
	cvt.s64.s32 	%rd9, %r16;
	add.s64 	%rd10, %rd5, %rd9;
	ld.global.u32 	%r17, [%rd4];
	ld.global.u32 	%r18, [%rd4+4];
	ld.global.u32 	%r19, [%rd4+8];
	shl.b32 	%r20, %r1, 2;
	add.s32 	%r21, %r20, %r17;
	mul.wide.s32 	%rd11, %r21, 4;
	add.s64 	%rd12, %rd8, %rd11;
	ld.global.u32 	%r22, [%rd12];
	mul.wide.s32 	%rd13, %r20, 4;
	add.s64 	%rd14, %rd10, %rd13;
	st.global.u32 	[%rd14], %r22;
	add.s32 	%r23, %r20, %r18;
	mul.wide.s32 	%rd15, %r23, 4;
	add.s64 	%rd16, %rd8, %rd15;
	ld.global.u32 	%r24, [%rd16];
	st.global.u32 	[%rd14+4], %r24;
	add.s32 	%r25, %r20, %r19;
	mul.wide.s32 	%rd17, %r25, 4;
	add.s64 	%rd18, %rd8, %rd17;
	ld.global.u32 	%r26, [%rd18];
	st.global.u32 	[%rd14+8], %r26;
	mov.b32 	%r27, 0;
	st.global.u32 	[%rd14+12], %r27;
$L__BB19_2:
	ret;

}
	// .globl	_Z23nppiSwapChannels_kernelIfLi3ELi3EEvPKT_iPS0_iiiPKiS0_
.visible .entry _Z23nppiSwapChannels_kernelIfLi3ELi3EEvPKT_iPS0_iiiPKiS0_(
	.param .u64 .ptr .align 1 _Z23nppiSwapChannels_kernelIfLi3ELi3EEvPKT_iPS0_iiiPKiS0__param_0,
	.param .u32 _Z23nppiSwapChannels_kernelIfLi3ELi3EEvPKT_iPS0_iiiPKiS0__param_1,
	.param .u64 .ptr .align 1 _Z23nppiSwapChannels_kernelIfLi3ELi3EEvPKT_iPS0_iiiPKiS0__param_2,
	.param .u32 _Z23nppiSwapChannels_kernelIfLi3ELi3EEvPKT_iPS0_iiiPKiS0__param_3,
	.param .u32 _Z23nppiSwapChannels_kernelIfLi3ELi3EEvPKT_iPS0_iiiPKiS0__param_4,
	.param .u32 _Z23nppiSwapChannels_kernelIfLi3ELi3EEvPKT_iPS0_iiiPKiS0__param_5,
	.param .u64 .ptr .align 1 _Z23nppiSwapChannels_kernelIfLi3ELi3EEvPKT_iPS0_iiiPKiS0__param_6,
	.param .f32 _Z23nppiSwapChannels_kernelIfLi3ELi3EEvPKT_iPS0_iiiPKiS0__param_7
)
{
	.reg .pred 	%p<7>;
	.reg .b32 	%r<24>;
	.reg .b32 	%f<11>;
	.reg .b64 	%rd<19>;

	ld.param.u64 	%rd4, [_Z23nppiSwapChannels_kernelIfLi3ELi3EEvPKT_iPS0_iiiPKiS0__param_0];
	ld.param.u32 	%r7, [_Z23nppiSwapChannels_kernelIfLi3ELi3EEvPKT_iPS0_iiiPKiS0__param_1];
	ld.param.u64 	%rd5, [_Z23nppiSwapChannels_kernelIfLi3ELi3EEvPKT_iPS0_iiiPKiS0__param_2];
	ld.param.u32 	%r8, [_Z23nppiSwapChannels_kernelIfLi3ELi3EEvPKT_iPS0_iiiPKiS0__param_3];
	ld.param.u32 	%r9, [_Z23nppiSwapChannels_kernelIfLi3ELi3EEvPKT_iPS0_iiiPKiS0__param_4];
	ld.param.u32 	%r10, [_Z23nppiSwapChannels_kernelIfLi3ELi3EEvPKT_iPS0_iiiPKiS0__param_5];
	ld.param.u64 	%rd6, [_Z23nppiSwapChannels_kernelIfLi3ELi3EEvPKT_iPS0_iiiPKiS0__param_6];
	ld.param.f32 	%f10, [_Z23nppiSwapChannels_kernelIfLi3ELi3EEvPKT_iPS0_iiiPKiS0__param_7];
	mov.u32 	%r12, %ctaid.x;
	mov.u32 	%r13, %ntid.x;
	mov.u32 	%r14, %tid.x;
	mad.lo.s32 	%r1, %r12, %r13, %r14;
	mov.u32 	%r15, %ctaid.y;
	mov.u32 	%r16, %ntid.y;
	mov.u32 	%r17, %tid.y;
	mad.lo.s32 	%r18, %r15, %r16, %r17;
	setp.ge.s32 	%p1, %r1, %r9;
	setp.ge.s32 	%p2, %r18, %r10;
	or.pred  	%p3, %p1, %p2;
	@%p3 bra 	$L__BB20_8;
	cvta.to.global.u64 	%rd7, %rd6;
	cvta.to.global.u64 	%rd8, %rd5;
	cvta.to.global.u64 	%rd9, %rd4;
	mul.lo.s32 	%r19, %r7, %r18;
	cvt.s64.s32 	%rd10, %r19;
	add.s64 	%rd1, %rd9, %rd10;
	mul.lo.s32 	%r20, %r8, %r18;
	cvt.s64.s32 	%rd11, %r20;
	add.s64 	%rd2, %rd8, %rd11;
	ld.global.u32 	%r3, [%rd7];
	ld.global.u32 	%r4, [%rd7+4];
	ld.global.u32 	%r5, [%rd7+8];
	mul.lo.s32 	%r6, %r1, 3;
	setp.gt.u32 	%p4, %r3, 2;
	mov.f32 	%f8, %f10;
	@%p4 bra 	$L__BB20_3;
	add.s32 	%r21, %r3, %r6;
	mul.wide.s32 	%rd12, %r21, 4;
	add.s64 	%rd13, %rd1, %rd12;
	ld.global.f32 	%f8, [%rd13];
$L__BB20_3:
	mul.wide.s32 	%rd14, %r6, 4;
	add.s64 	%rd3, %rd2, %rd14;
	st.global.f32 	[%rd3], %f8;
	setp.gt.u32 	%p5, %r4, 2;
	mov.f32 	%f9, %f10;
	@%p5 bra 	$L__BB20_5;
	add.s32 	%r22, %r4, %r6;
	mul.wide.s32 	%rd15, %r22, 4;
	add.s64 	%rd16, %rd1, %rd15;
	ld.global.f32 	%f9, [%rd16];
$L__BB20_5:
	st.global.f32 	[%rd3+4], %f9;
	setp.gt.u32 	%p6, %r5, 2;
	@%p6 bra 	$L__BB20_7;
	add.s32 	%r23, %r5, %r6;
	mul.wide.s32 	%rd17, %r23, 4;
	add.s64 	%rd18, %rd1, %rd17;
	ld.global.f32 	%f10, [%rd18];
$L__BB20_7:
	st.global.f32 	[%rd3+8], %f10;
$L__BB20_8:
	ret;

}
	// .globl	_Z23nppiSwapChannels_kernelIfLi4ELi4EEvPKT_iPS0_iiiPKiS0_
.visible .entry _Z23nppiSwapChannels_kernelIfLi4ELi4EEvPKT_iPS0_iiiPKiS0_(
	.param .u64 .ptr .align 1 _Z23nppiSwapChannels_kernelIfLi4ELi4EEvPKT_iPS0_iiiPKiS0__param_0,
	.param .u32 _Z23nppiSwapChannels_kernelIfLi4ELi4EEvPKT_iPS0_iiiPKiS0__param_1,
	.param .u64 .ptr .align 1 _Z23nppiSwapChannels_kernelIfLi4ELi4EEvPKT_iPS0_iiiPKiS0__param_2,
	.param .u32 _Z23nppiSwapChannels_kernelIfLi4ELi4EEvPKT_iPS0_iiiPKiS0__param_3,
	.param .u32 _Z23nppiSwapChannels_kernelIfLi4ELi4EEvPKT_iPS0_iiiPKiS0__param_4,
	.param .u32 _Z23nppiSwapChannels_kernelIfLi4ELi4EEvPKT_iPS0_iiiPKiS0__param_5,
	.param .u64 .ptr .align 1 _Z23nppiSwapChannels_kernelIfLi4ELi4EEvPKT_iPS0_iiiPKiS0__param_6,
	.param .f32 _Z23nppiSwapChannels_kernelIfLi4ELi4EEvPKT_iPS0_iiiPKiS0__param_7
)
{
	.reg .pred 	%p<8>;
	.reg .b32 	%r<26>;
	.reg .b32 	%f<14>;
	.reg .b64 	%rd<21>;

	ld.param.u64 	%rd4, [_Z23nppiSwapChannels_kernelIfLi4ELi4EEvPKT_iPS0_iiiPKiS0__param_0];
	ld.param.u32 	%r8, [_Z23nppiSwapChannels_kernelIfLi4ELi4EEvPKT_iPS0_iiiPKiS0__param_1];
	ld.param.u64 	%rd5, [_Z23nppiSwapChannels_kernelIfLi4ELi4EEvPKT_iPS0_iiiPKiS0__param_2];
	ld.param.u32 	%r9, [_Z23nppiSwapChannels_kernelIfLi4ELi4EEvPKT_iPS0_iiiPKiS0__param_3];
	ld.param.u32 	%r10, [_Z23nppiSwapChannels_kernelIfLi4ELi4EEvPKT_iPS0_iiiPKiS0__param_4];
	ld.param.u32 	%r11, [_Z23nppiSwapChannels_kernelIfLi4ELi4EEvPKT_iPS0_iiiPKiS0__param_5];
	ld.param.u64 	%rd6, [_Z23nppiSwapChannels_kernelIfLi4ELi4EEvPKT_iPS0_iiiPKiS0__param_6];
	ld.param.f32 	%f13, [_Z23nppiSwapChannels_kernelIfLi4ELi4EEvPKT_iPS0_iiiPKiS0__param_7];
	mov.u32 	%r13, %ctaid.x;
	mov.u32 	%r14, %ntid.x;
	mov.u32 	%r15, %tid.x;
	mad.lo.s32 	%r1, %r13, %r14, %r15;
	mov.u32 	%r16, %ctaid.y;
	mov.u32 	%r17, %ntid.y;
	mov.u32 	%r18, %tid.y;
	mad.lo.s32 	%r19, %r16, %r17, %r18;
	setp.ge.s32 	%p1, %r1, %r10;
	setp.ge.s32 	%p2, %r19, %r11;
	or.pred  	%p3, %p1, %p2;
	@%p3 bra 	$L__BB21_10;
	cvta.to.global.u64 	%rd7, %rd6;
	cvta.to.global.u64 	%rd8, %rd5;
	cvta.to.global.u64 	%rd9, %rd4;
	mul.lo.s32 	%r20, %r8, %r19;
	cvt.s64.s32 	%rd10, %r20;
	add.s64 	%rd1, %rd9, %rd10;
	mul.lo.s32 	%r21, %r9, %r19;
	cvt.s64.s32 	%rd11, %r21;
	add.s64 	%rd2, %rd8, %rd11;
	ld.global.u32 	%r3, [%rd7];
	ld.global.u32 	%r4, [%rd7+4];
	ld.global.u32 	%r5, [%rd7+8];
	ld.global.u32 	%r6, [%rd7+12];
	shl.b32 	%r7, %r1, 2;
	setp.gt.u32 	%p4, %r3, 3;
	mov.f32 	%f10, %f13;
	@%p4 bra 	$L__BB21_3;
	add.s32 	%r22, %r7, %r3;
	mul.wide.s32 	%rd12, %r22, 4;
	add.s64 	%rd13, %rd1, %rd12;
	ld.global.f32 	%f10, [%rd13];
$L__BB21_3:
	mul.wide.s32 	%rd14, %r7, 4;
	add.s64 	%rd3, %rd2, %rd14;
	st.global.f32 	[%rd3], %f10;
	setp.gt.u32 	%p5, %r4, 3;
	mov.f32 	%f11, %f13;
	@%p5 bra 	$L__BB21_5;
	add.s32 	%r23, %r7, %r4;
	mul.wide.s32 	%rd15, %r23, 4;
	add.s64 	%rd16, %rd1, %rd15;
	ld.global.f32 	%f11, [%rd16];
$L__BB21_5:
	st.global.f32 	[%rd3+4], %f11;
	setp.gt.u32 	%p6, %r5, 3;
	mov.f32 	%f12, %f13;
	@%p6 bra 	$L__BB21_7;
	add.s32 	%r24, %r7, %r5;
	mul.wide.s32 	%rd17, %r24, 4;
	add.s64 	%rd18, %rd1, %rd17;
	ld.global.f32 	%f12, [%rd18];
$L__BB21_7:
	st.global.f32 	[%rd3+8], %f12;
	setp.gt.u32 	%p7, %r6, 3;
	@%p7 bra 	$L__BB21_9;
	add.s32 	%r25, %r7, %r6;
	mul.wide.s32 	%rd19, %r25, 4;
	add.s64 	%rd20, %rd1, %rd19;
	ld.global.f32 	%f13, [%rd20];
$L__BB21_9:
	st.global.f32 	[%rd3+12], %f13;
$L__BB21_10:
	ret;

}
	// .globl	_Z23nppiSwapChannels_kernelIfLi4ELi3EEvPKT_iPS0_iiiPKiS0_
.visible .entry _Z23nppiSwapChannels_kernelIfLi4ELi3EEvPKT_iPS0_iiiPKiS0_(
	.param .u64 .ptr .align 1 _Z23nppiSwapChannels_kernelIfLi4ELi3EEvPKT_iPS0_iiiPKiS0__param_0,
	.param .u32 _Z23nppiSwapChannels_kernelIfLi4ELi3EEvPKT_iPS0_iiiPKiS0__param_1,
	.param .u64 .ptr .align 1 _Z23nppiSwapChannels_kernelIfLi4ELi3EEvPKT_iPS0_iiiPKiS0__param_2,
	.param .u32 _Z23nppiSwapChannels_kernelIfLi4ELi3EEvPKT_iPS0_iiiPKiS0__param_3,
	.param .u32 _Z23nppiSwapChannels_kernelIfLi4ELi3EEvPKT_iPS0_iiiPKiS0__param_4,
	.param .u32 _Z23nppiSwapChannels_kernelIfLi4ELi3EEvPKT_iPS0_iiiPKiS0__param_5,
	.param .u64 .ptr .align 1 _Z23nppiSwapChannels_kernelIfLi4ELi3EEvPKT_iPS0_iiiPKiS0__param_6,
	.param .f32 _Z23nppiSwapChannels_kernelIfLi4ELi3EEvPKT_iPS0_iiiPKiS0__param_7
)
{
	.reg .pred 	%p<7>;
	.reg .b32 	%r<25>;
	.reg .b32 	%f<11>;
	.reg .b64 	%rd<19>;

	ld.param.u64 	%rd4, [_Z23nppiSwapChannels_kernelIfLi4ELi3EEvPKT_iPS0_iiiPKiS0__param_0];
	ld.param.u32 	%r7, [_Z23nppiSwapChannels_kernelIfLi4ELi3EEvPKT_iPS0_iiiPKiS0__param_1];
	ld.param.u64 	%rd5, [_Z23nppiSwapChannels_kernelIfLi4ELi3EEvPKT_iPS0_iiiPKiS0__param_2];
	ld.param.u32 	%r8, [_Z23nppiSwapChannels_kernelIfLi4ELi3EEvPKT_iPS0_iiiPKiS0__param_3];
	ld.param.u32 	%r9, [_Z23nppiSwapChannels_kernelIfLi4ELi3EEvPKT_iPS0_iiiPKiS0__param_4];
	ld.param.u32 	%r10, [_Z23nppiSwapChannels_kernelIfLi4ELi3EEvPKT_iPS0_iiiPKiS0__param_5];
	ld.param.u64 	%rd6, [_Z23nppiSwapChannels_kernelIfLi4ELi3EEvPKT_iPS0_iiiPKiS0__param_6];
	ld.param.f32 	%f10, [_Z23nppiSwapChannels_kernelIfLi4ELi3EEvPKT_iPS0_iiiPKiS0__param_7];
	mov.u32 	%r12, %ctaid.x;
	mov.u32 	%r13, %ntid.x;
	mov.u32 	%r14, %tid.x;
	mad.lo.s32 	%r1, %r12, %r13, %r14;
	mov.u32 	%r15, %ctaid.y;
	mov.u32 	%r16, %ntid.y;
	mov.u32 	%r17, %tid.y;
	mad.lo.s32 	%r18, %r15, %r16, %r17;
	setp.ge.s32 	%p1, %r1, %r9;
	setp.ge.s32 	%p2, %r18, %r10;
	or.pred  	%p3, %p1, %p2;
	@%p3 bra 	$L__BB22_8;
	cvta.to.global.u64 	%rd7, %rd6;
	cvta.to.global.u64 	%rd8, %rd5;
	cvta.to.global.u64 	%rd9, %rd4;
	mul.lo.s32 	%r19, %r7, %r18;
	cvt.s64.s32 	%rd10, %r19;
	add.s64 	%rd1, %rd9, %rd10;
	mul.lo.s32 	%r20, %r8, %r18;
	cvt.s64.s32 	%rd11, %r20;
	add.s64 	%rd2, %rd8, %rd11;
	ld.global.u32 	%r3, [%rd7];
	ld.global.u32 	%r4, [%rd7+4];
	ld.global.u32 	%r5, [%rd7+8];
	shl.b32 	%r6, %r1, 2;
	setp.gt.u32 	%p4, %r3, 3;
	mov.f32 	%f8, %f10;
	@%p4 bra 	$L__BB22_3;
	add.s32 	%r21, %r6, %r3;
	mul.wide.s32 	%rd12, %r21, 4;
	add.s64 	%rd13, %rd1, %rd12;
	ld.global.f32 	%f8, [%rd13];
$L__BB22_3:
	mul.lo.s32 	%r22, %r1, 3;
	mul.wide.s32 	%rd14, %r22, 4;
	add.s64 	%rd3, %rd2, %rd14;
	st.global.f32 	[%rd3], %f8;
	setp.gt.u32 	%p5, %r4, 3;
	mov.f32 	%f9, %f10;
	@%p5 bra 	$L__BB22_5;
	add.s32 	%r23, %r6, %r4;
	mul.wide.s32 	%rd15, %r23, 4;
	add.s64 	%rd16, %rd1, %rd15;
	ld.global.f32 	%f9, [%rd16];
$L__BB22_5:
	st.global.f32 	[%rd3+4], %f9;
	setp.gt.u32 	%p6, %r5, 3;
	@%p6 bra 	$L__BB22_7;
	add.s32 	%r24, %r6, %r5;
	mul.wide.s32 	%rd17, %r24, 4;
	add.s64 	%rd18, %rd1, %rd17;
	ld.global.f32 	%f10, [%rd18];
$L__BB22_7:
	st.global.f32 	[%rd3+8], %f10;
$L__BB22_8:
	ret;

}
	// .globl	_Z23nppiSwapChannels_kernelIfLi3ELi4EEvPKT_iPS0_iiiPKiS0_
.visible .entry _Z23nppiSwapChannels_kernelIfLi3ELi4EEvPKT_iPS0_iiiPKiS0_(
	.param .u64 .ptr .align 1 _Z23nppiSwapChannels_kernelIfLi3ELi4EEvPKT_iPS0_iiiPKiS0__param_0,
	.param .u32 _Z23nppiSwapChannels_kernelIfLi3ELi4EEvPKT_iPS0_iiiPKiS0__param_1,
	.param .u64 .ptr .align 1 _Z23nppiSwapChannels_kernelIfLi3ELi4EEvPKT_iPS0_iiiPKiS0__param_2,
	.param .u32 _Z23nppiSwapChannels_kernelIfLi3ELi4EEvPKT_iPS0_iiiPKiS0__param_3,
	.param .u32 _Z23nppiSwapChannels_kernelIfLi3ELi4EEvPKT_iPS0_iiiPKiS0__param_4,
	.param .u32 _Z23nppiSwapChannels_kernelIfLi3ELi4EEvPKT_iPS0_iiiPKiS0__param_5,
	.param .u64 .ptr .align 1 _Z23nppiSwapChannels_kernelIfLi3ELi4EEvPKT_iPS0_iiiPKiS0__param_6,
	.param .f32 _Z23nppiSwapChannels_kernelIfLi3ELi4EEvPKT_iPS0_iiiPKiS0__param_7
)
{
	.reg .pred 	%p<8>;
	.reg .b32 	%r<27>;
	.reg .b32 	%f<14>;
	.reg .b64 	%rd<21>;

	ld.param.u64 	%rd4, [_Z23nppiSwapChannels_kernelIfLi3ELi4EEvPKT_iPS0_iiiPKiS0__param_0];
	ld.param.u32 	%r8, [_Z23nppiSwapChannels_kernelIfLi3ELi4EEvPKT_iPS0_iiiPKiS0__param_1];
	ld.param.u64 	%rd5, [_Z23nppiSwapChannels_kernelIfLi3ELi4EEvPKT_iPS0_iiiPKiS0__param_2];
	ld.param.u32 	%r9, [_Z23nppiSwapChannels_kernelIfLi3ELi4EEvPKT_iPS0_iiiPKiS0__param_3];
	ld.param.u32 	%r10, [_Z23nppiSwapChannels_kernelIfLi3ELi4EEvPKT_iPS0_iiiPKiS0__param_4];
	ld.param.u32 	%r11, [_Z23nppiSwapChannels_kernelIfLi3ELi4EEvPKT_iPS0_iiiPKiS0__param_5];
	ld.param.u64 	%rd6, [_Z23nppiSwapChannels_kernelIfLi3ELi4EEvPKT_iPS0_iiiPKiS0__param_6];
	ld.param.f32 	%f13, [_Z23nppiSwapChannels_kernelIfLi3ELi4EEvPKT_iPS0_iiiPKiS0__param_7];
	mov.u32 	%r13, %ctaid.x;
	mov.u32 	%r14, %ntid.x;
	mov.u32 	%r15, %tid.x;
	mad.lo.s32 	%r1, %r13, %r14, %r15;
	mov.u32 	%r16, %ctaid.y;
	mov.u32 	%r17, %ntid.y;
	mov.u32 	%r18, %tid.y;
	mad.lo.s32 	%r19, %r16, %r17, %r18;
	setp.ge.s32 	%p1, %r1, %r10;
	setp.ge.s32 	%p2, %r19, %r11;
	or.pred  	%p3, %p1, %p2;
	@%p3 bra 	$L__BB23_10;
	cvta.to.global.u64 	%rd7, %rd6;
	cvta.to.global.u64 	%rd8, %rd5;
	cvta.to.global.u64 	%rd9, %rd4;
	mul.lo.s32 	%r20, %r8, %r19;
	cvt.s64.s32 	%rd10, %r20;
	add.s64 	%rd1, %rd9, %rd10;
	mul.lo.s32 	%r21, %r9, %r19;
	cvt.s64.s32 	%rd11, %r21;
	add.s64 	%rd2, %rd8, %rd11;
	ld.global.u32 	%r3, [%rd7];
	ld.global.u32 	%r4, [%rd7+4];
	ld.global.u32 	%r5, [%rd7+8];
	ld.global.u32 	%r6, [%rd7+12];
	mul.lo.s32 	%r7, %r1, 3;
	setp.gt.u32 	%p4, %r3, 2;
	mov.f32 	%f10, %f13;
	@%p4 bra 	$L__BB23_3;
	add.s32 	%r22, %r3, %r7;
	mul.wide.s32 	%rd12, %r22, 4;
	add.s64 	%rd13, %rd1, %rd12;
	ld.global.f32 	%f10, [%rd13];
$L__BB23_3:
	shl.b32 	%r23, %r1, 2;
	mul.wide.s32 	%rd14, %r23, 4;
	add.s64 	%rd3, %rd2, %rd14;
	st.global.f32 	[%rd3], %f10;
	setp.gt.u32 	%p5, %r4, 2;
	mov.f32 	%f11, %f13;
	@%p5 bra 	$L__BB23_5;
	add.s32 	%r24, %r4, %r7;
	mul.wide.s32 	%rd15, %r24, 4;
	add.s64 	%rd16, %rd1, %rd15;
	ld.global.f32 	%f11, [%rd16];
$L__BB23_5:
	st.global.f32 	[%rd3+4], %f11;
	setp.gt.u32 	%p6, %r5, 2;
	mov.f32 	%f12, %f13;
	@%p6 bra 	$L__BB23_7;
	add.s32 	%r25, %r5, %r7;
	mul.wide.s32 	%rd17, %r25, 4;
	add.s64 	%rd18, %rd1, %rd17;
	ld.global.f32 	%f12, [%rd18];
$L__BB23_7:
	st.global.f32 	[%rd3+8], %f12;
	setp.gt.u32 	%p7, %r6, 2;
	@%p7 bra 	$L__BB23_9;
	add.s32 	%r26, %r6, %r7;
	mul.wide.s32 	%rd19, %r26, 4;
	add.s64 	%rd20, %rd1, %rd19;
	ld.global.f32 	%f13, [%rd20];
$L__BB23_9:
	st.global.f32 	[%rd3+12], %f13;
$L__BB23_10:
	ret;

}
	// .globl	_Z27nppiSwapChannels_AC4_kernelIfEvPKT_iPS0_iiiPKi
.visible .entry _Z27nppiSwapChannels_AC4_kernelIfEvPKT_iPS0_iiiPKi(
	.param .u64 .ptr .align 1 _Z27nppiSwapChannels_AC4_kernelIfEvPKT_iPS0_iiiPKi_param_0,
	.param .u32 _Z27nppiSwapChannels_AC4_kernelIfEvPKT_iPS0_iiiPKi_param_1,
	.param .u64 .ptr .align 1 _Z27nppiSwapChannels_AC4_kernelIfEvPKT_iPS0_iiiPKi_param_2,
	.param .u32 _Z27nppiSwapChannels_AC4_kernelIfEvPKT_iPS0_iiiPKi_param_3,
	.param .u32 _Z27nppiSwapChannels_AC4_kernelIfEvPKT_iPS0_iiiPKi_param_4,
	.param .u32 _Z27nppiSwapChannels_AC4_kernelIfEvPKT_iPS0_iiiPKi_param_5,
	.param .u64 .ptr .align 1 _Z27nppiSwapChannels_AC4_kernelIfEvPKT_iPS0_iiiPKi_param_6
)
{
	.reg .pred 	%p<4>;
	.reg .b32 	%r<25>;
	.reg .b32 	%f<4>;
	.reg .b64 	%rd<19>;

	ld.param.u64 	%rd1, [_Z27nppiSwapChannels_AC4_kernelIfEvPKT_iPS0_iiiPKi_param_0];
	ld.param.u32 	%r3, [_Z27nppiSwapChannels_AC4_kernelIfEvPKT_iPS0_iiiPKi_param_1];
	ld.param.u64 	%rd2, [_Z27nppiSwapChannels_AC4_kernelIfEvPKT_iPS0_iiiPKi_param_2];
	ld.param.u32 	%r4, [_Z27nppiSwapChannels_AC4_kernelIfEvPKT_iPS0_iiiPKi_param_3];
	ld.param.u32 	%r5, [_Z27nppiSwapChannels_AC4_kernelIfEvPKT_iPS0_iiiPKi_param_4];
	ld.param.u32 	%r6, [_Z27nppiSwapChannels_AC4_kernelIfEvPKT_iPS0_iiiPKi_param_5];
	ld.param.u64 	%rd3, [_Z27nppiSwapChannels_AC4_kernelIfEvPKT_iPS0_iiiPKi_param_6];
	mov.u32 	%r8, %ctaid.x;
	mov.u32 	%r9, %ntid.x;
	mov.u32 	%r10, %tid.x;
	mad.lo.s32 	%r1, %r8, %r9, %r10;
	mov.u32 	%r11, %ctaid.y;
	mov.u32 	%r12, %ntid.y;
	mov.u32 	%r13, %tid.y;
	mad.lo.s32 	%r14, %r11, %r12, %r13;
	setp.ge.s32 	%p1, %r1, %r5;
	setp.ge.s32 	%p2, %r14, %r6;
	or.pred  	%p3, %p1, %p2;
	@%p3 bra 	$L__BB24_2;
	cvta.to.global.u64 	%rd4, %rd3;
	cvta.to.global.u64 	%rd5, %rd2;
	cvta.to.global.u64 	%rd6, %rd1;
	mul.lo.s32 	%r15, %r3, %r14;
	cvt.s64.s32 	%rd7, %r15;
	add.s64 	%rd8, %rd6, %rd7;
	mul.lo.s32 	%r16, %r4, %r14;
	cvt.s64.s32 	%rd9, %r16;
	add.s64 	%rd10, %rd5, %rd9;
	ld.global.u32 	%r17, [%rd4];
	ld.global.u32 	%r18, [%rd4+4];
	ld.global.u32 	%r19, [%rd4+8];
	shl.b32 	%r20, %r1, 2;
	add.s32 	%r21, %r20, %r17;
	mul.wide.s32 	%rd11, %r21, 4;
	add.s64 	%rd12, %rd8, %rd11;
	ld.global.f32 	%f1, [%rd12];
	mul.wide.s32 	%rd13, %r20, 4;
	add.s64 	%rd14, %rd10, %rd13;
	st.global.f32 	[%rd14], %f1;
	add.s32 	%r22, %r20, %r18;
	mul.wide.s32 	%rd15, %r22, 4;
	add.s64 	%rd16, %rd8, %rd15;
	ld.global.f32 	%f2, [%rd16];
	st.global.f32 	[%rd14+4], %f2;
	add.s32 	%r23, %r20, %r19;
	mul.wide.s32 	%rd17, %r23, 4;
	add.s64 	%rd18, %rd8, %rd17;
	ld.global.f32 	%f3, [%rd18];
	st.global.f32 	[%rd14+8], %f3;
	mov.b32 	%r24, 0;
	st.global.u32 	[%rd14+12], %r24;
$L__BB24_2:
	ret;

}


// ===== COMPILED SASS (sm_100) =====

	.target	sm_100

	.elftype	@"ET_EXEC"


//--------------------- .note.nv.tkinfo           --------------------------
	.section	.note.nv.tkinfo,"",@"SHT_NOTE"
	.sectionflags	@"SHF_NOTE_NV_TKINFO"
	.tkinfo
        /*0018*/ 	.word	0x00000002
        /*0030*/ 	.string	""
        /*0030*/ 	.string	"ptxas"
        /*0030*/ 	.string	"Cuda compilation tools, release 13.0, V13.0.88"
        /*0030*/ 	.string	"Build cuda_13.0.r13.0/compiler.36424714_0"
        /*0030*/ 	.string	"-arch sm_100 -m 64 "



//--------------------- .note.nv.cuinfo           --------------------------
	.section	.note.nv.cuinfo,"",@"SHT_NOTE"
	.sectionflags	@"SHF_NOTE_NV_CUINFO"
        /*0018*/ 	.short	0x0002
        /*001a*/ 	.short	0x0064
        /*001c*/ 	.short	0x0082
	.zero		2


//--------------------- .nv.info                  --------------------------
	.section	.nv.info,"",@"SHT_CUDA_INFO"
	.align	4


	//----- nvinfo : EIATTR_REGCOUNT
	.align		4
        /*0000*/ 	.byte	0x04, 0x2f
        /*0002*/ 	.short	(.L_1 - .L_0)
	.align		4
.L_0:
        /*0004*/ 	.word	index@(_Z23nppiSwapChannels_kernelIhLi3ELi3EEvPKT_iPS0_iiiPKiS0_)
        /*0008*/ 	.word	0x00000016


	//----- nvinfo : EIATTR_FRAME_SIZE
	.align		4
.L_1:
        /*000c*/ 	.byte	0x04, 0x11
        /*000e*/ 	.short	(.L_3 - .L_2)
	.align		4
.L_2:
        /*0010*/ 	.word	index@(_Z23nppiSwapChannels_kernelIhLi3ELi3EEvPKT_iPS0_iiiPKiS0_)
        /*0014*/ 	.word	0x00000000


	//----- nvinfo : EIATTR_REGCOUNT
	.align		4
.L_3:
        /*0018*/ 	.byte	0x04, 0x2f
        /*001a*/ 	.short	(.L_5 - .L_4)
	.align		4
.L_4:
        /*001c*/ 	.word	index@(_Z23nppiSwapChannels_kernelIhLi4ELi4EEvPKT_iPS0_iiiPKiS0_)
        /*0020*/ 	.word	0x00000018


	//----- nvinfo : EIATTR_FRAME_SIZE
	.align		4
.L_5:
        /*0024*/ 	.byte	0x04, 0x11
        /*0026*/ 	.short	(.L_7 - .L_6)
	.align		4
.L_6:
        /*0028*/ 	.word	index@(_Z23nppiSwapChannels_kernelIhLi4ELi4EEvPKT_iPS0_iiiPKiS0_)
        /*002c*/ 	.word	0x00000000


	//----- nvinfo : EIATTR_REGCOUNT
	.align		4
.L_7:
        /*0030*/ 	.byte	0x04, 0x2f
        /*0032*/ 	.short	(.L_9 - .L_8)
	.align		4
.L_8:
        /*0034*/ 	.word	index@(_Z23nppiSwapChannels_kernelIhLi4ELi3EEvPKT_iPS0_iiiPKiS0_)
        /*0038*/ 	.word	0x00000014


	//----- nvinfo : EIATTR_FRAME_SIZE
	.align		4
.L_9:
        /*003c*/ 	.byte	0x04, 0x11
        /*003e*/ 	.short	(.L_11 - .L_10)
	.align		4
.L_10:
        /*0040*/ 	.word	index@(_Z23nppiSwapChannels_kernelIhLi4ELi3EEvPKT_iPS0_iiiPKiS0_)
        /*0044*/ 	.word	0x00000000


	//----- nvinfo : EIATTR_REGCOUNT
	.align		4
.L_11:
        /*0048*/ 	.byte	0x04, 0x2f
        /*004a*/ 	.short	(.L_13 - .L_12)
	.align		4
.L_12:
        /*004c*/ 	.word	index@(_Z23nppiSwapChannels_kernelIhLi3ELi4EEvPKT_iPS0_iiiPKiS0_)
        /*0050*/ 	.word	0x00000016


	//----- nvinfo : EIATTR_FRAME_SIZE
	.align		4
.L_13:
        /*0054*/ 	.byte	0x04, 0x11
        /*0056*/ 	.short	(.L_15 - .L_14)
	.align		4
.L_14:
        /*0058*/ 	.word	index@(_Z23nppiSwapChannels_kernelIhLi3ELi4EEvPKT_iPS0_iiiPKiS0_)
        /*005c*/ 	.word	0x00000000


	//----- nvinfo : EIATTR_REGCOUNT
	.align		4
.L_15:
        /*0060*/ 	.byte	0x04, 0x2f
        /*0062*/ 	.short	(.L_17 - .L_16)
	.align		4
.L_16:
        /*0064*/ 	.word	index@(_Z27nppiSwapChannels_AC4_kernelIhEvPKT_iPS0_iiiPKi)
        /*0068*/ 	.word	0x00000011


	//----- nvinfo : EIATTR_FRAME_SIZE
	.align		4
.L_17:
        /*006c*/ 	.byte	0x04, 0x11
        /*006e*/ 	.short	(.L_19 - .L_18)
	.align		4
.L_18:
        /*0070*/ 	.word	index@(_Z27nppiSwapChannels_AC4_kernelIhEvPKT_iPS0_iiiPKi)
        /*0074*/ 	.word	0x00000000


	//----- nvinfo : EIATTR_REGCOUNT
	.align		4
.L_19:
        /*0078*/ 	.byte	0x04, 0x2f
        /*007a*/ 	.short	(.L_21 - .L_20)
	.align		4
.L_20:
        /*007c*/ 	.word	index@(_Z23nppiSwapChannels_kernelItLi3ELi3EEvPKT_iPS0_iiiPKiS0_)
        /*0080*/ 	.word	0x00000012


	//----- nvinfo : EIATTR_FRAME_SIZE
	.align		4
.L_21:
        /*0084*/ 	.byte	0x04, 0x11
        /*0086*/ 	.short	(.L_23 - .L_22)
	.align		4
.L_22:
        /*0088*/ 	.word	index@(_Z23nppiSwapChannels_kernelItLi3ELi3EEvPKT_iPS0_iiiPKiS0_)
        /*008c*/ 	.word	0x00000000


	//----- nvinfo : EIATTR_REGCOUNT
	.align		4
.L_23:
        /*0090*/ 	.byte	0x04, 0x2f
        /*0092*/ 	.short	(.L_25 - .L_24)
	.align		4
.L_24:
        /*0094*/ 	.word	index@(_Z23nppiSwapChannels_kernelItLi4ELi4EEvPKT_iPS0_iiiPKiS0_)
        /*0098*/ 	.word	0x00000018


	//----- nvinfo : EIATTR_FRAME_SIZE
	.align		4
.L_25:
        /*009c*/ 	.byte	0x04, 0x11
        /*009e*/ 	.short	(.L_27 - .L_26)
	.align		4
.L_26:
        /*00a0*/ 	.word	index@(_Z23nppiSwapChannels_kernelItLi4ELi4EEvPKT_iPS0_iiiPKiS0_)
        /*00a4*/ 	.word	0x00000000


	//----- nvinfo : EIATTR_REGCOUNT
	.align		4
.L_27:
        /*00a8*/ 	.byte	0x04, 0x2f
        /*00aa*/ 	.short	(.L_29 - .L_28)
	.align		4
.L_28:
        /*00ac*/ 	.word	index@(_Z23nppiSwapChannels_kernelItLi4ELi3EEvPKT_iPS0_iiiPKiS0_)
        /*00b0*/ 	.word	0x00000014


	//----- nvinfo : EIATTR_FRAME_SIZE
	.align		4
.L_29:
        /*00b4*/ 	.byte	0x04, 0x11
        /*00b6*/ 	.short	(.L_31 - .L_30)
	.align		4
.L_30:
        /*00b8*/ 	.word	index@(_Z23nppiSwapChannels_kernelItLi4ELi3EEvPKT_iPS0_iiiPKiS0_)
        /*00bc*/ 	.word	0x00000000


	//----- nvinfo : EIATTR_REGCOUNT
	.align		4
.L_31:
        /*00c0*/ 	.byte	0x04, 0x2f
        /*00c2*/ 	.short	(.L_33 - .L_32)
	.align		4
.L_32:
        /*00c4*/ 	.word	index@(_Z23nppiSwapChannels_kernelItLi3ELi4EEvPKT_iPS0_iiiPKiS0_)
        /*00c8*/ 	.word	0x00000018


	//----- nvinfo : EIATTR_FRAME_SIZE
	.align		4
.L_33:
        /*00cc*/ 	.byte	0x04, 0x11
        /*00ce*/ 	.short	(.L_35 - .L_34)
	.align		4
.L_34:
        /*00d0*/ 	.word	index@(_Z23nppiSwapChannels_kernelItLi3ELi4EEvPKT_iPS0_iiiPKiS0_)
        /*00d4*/ 	.word	0x00000000


	//----- nvinfo : EIATTR_REGCOUNT
	.align		4
.L_35:
        /*00d8*/ 	.byte	0x04, 0x2f
        /*00da*/ 	.short	(.L_37 - .L_36)
	.align		4
.L_36:
        /*00dc*/ 	.word	index@(_Z27nppiSwapChannels_AC4_kernelItEvPKT_iPS0_iiiPKi)
        /*00e0*/ 	.word	0x00000010


	//----- nvinfo : EIATTR_FRAME_SIZE
	.align		4
.L_37:
        /*00e4*/ 	.byte	0x04, 0x11
        /*00e6*/ 	.short	(.L_39 - .L_38)
	.align		4
.L_38:
        /*00e8*/ 	.word	index@(_Z27nppiSwapChannels_AC4_kernelItEvPKT_iPS0_iiiPKi)
        /*00ec*/ 	.word	0x00000000


	//----- nvinfo : EIATTR_REGCOUNT
	.align		4
.L_39:
        /*00f0*/ 	.byte	0x04, 0x2f
        /*00f2*/ 	.short	(.L_41 - .L_40)
	.align		4
.L_40:
        /*00f4*/ 	.word	index@(_Z23nppiSwapChannels_kernelIsLi3ELi3EEvPKT_iPS0_iiiPKiS0_)
        /*00f8*/ 	.word	0x00000012


	//----- nvinfo : EIATTR_FRAME_SIZE
	.align		4
.L_41:
        /*00fc*/ 	.byte	0x04, 0x11
        /*00fe*/ 	.short	(.L_43 - .L_42)
	.align		4
.L_42:
        /*0100*/ 	.word	index@(_Z23nppiSwapChannels_kernelIsLi3ELi3EEvPKT_iPS0_iiiPKiS0_)
        /*0104*/ 	.word	0x00000000


	//----- nvinfo : EIATTR_REGCOUNT
	.align		4
.L_43:
        /*0108*/ 	.byte	0x04, 0x2f
        /*010a*/ 	.short	(.L_45 - .L_44)
	.align		4
.L_44:
        /*010c*/ 	.word	index@(_Z23nppiSwapChannels_kernelIsLi4ELi4EEvPKT_iPS0_iiiPKiS0_)
        /*0110*/ 	.word	0x00000018


	//----- nvinfo : EIATTR_FRAME_SIZE
	.align		4
.L_45:
        /*0114*/ 	.byte	0x04, 0x11
        /*0116*/ 	.short	(.L_47 - .L_46)
	.align		4
.L_46:
        /*0118*/ 	.word	index@(_Z23nppiSwapChannels_kernelIsLi4ELi4EEvPKT_iPS0_iiiPKiS0_)
        /*011c*/ 	.word	0x00000000


	//----- nvinfo : EIATTR_REGCOUNT
	.align		4
.L_47:
        /*0120*/ 	.byte	0x04, 0x2f
        /*0122*/ 	.short	(.L_49 - .L_48)
	.align		4
.L_48:
        /*0124*/ 	.word	index@(_Z23nppiSwapChannels_kernelIsLi4ELi3EEvPKT_iPS0_iiiPKiS0_)
        /*0128*/ 	.word	0x00000014


	//----- nvinfo : EIATTR_FRAME_SIZE
	.align		4
.L_49:
        /*012c*/ 	.byte	0x04, 0x11
        /*012e*/ 	.short	(.L_51 - .L_50)
	.align		4
.L_50:
        /*0130*/ 	.word	index@(_Z23nppiSwapChannels_kernelIsLi4ELi3EEvPKT_iPS0_iiiPKiS0_)
        /*0134*/ 	.word	0x00000000


	//----- nvinfo : EIATTR_REGCOUNT
	.align		4
.L_51:
        /*0138*/ 	.byte	0x04, 0x2f
        /*013a*/ 	.short	(.L_53 - .L_52)
	.align		4
.L_52:
        /*013c*/ 	.word	index@(_Z23nppiSwapChannels_kernelIsLi3ELi4EEvPKT_iPS0_iiiPKiS0_)
        /*0140*/ 	.word	0x00000018


	//----- nvinfo : EIATTR_FRAME_SIZE
	.align		4
.L_53:
        /*0144*/ 	.byte	0x04, 0x11
        /*0146*/ 	.short	(.L_55 - .L_54)
	.align		4
.L_54:
        /*0148*/ 	.word	index@(_Z23nppiSwapChannels_kernelIsLi3ELi4EEvPKT_iPS0_iiiPKiS0_)
        /*014c*/ 	.word	0x00000000


	//----- nvinfo : EIATTR_REGCOUNT
	.align		4
.L_55:
        /*0150*/ 	.byte	0x04, 0x2f
        /*0152*/ 	.short	(.L_57 - .L_56)
	.align		4
.L_56:
        /*0154*/ 	.word	index@(_Z27nppiSwapChannels_AC4_kernelIsEvPKT_iPS0_iiiPKi)
        /*0158*/ 	.word	0x00000010


	//----- nvinfo : EIATTR_FRAME_SIZE
	.align		4
.L_57:
        /*015c*/ 	.byte	0x04, 0x11
        /*015e*/ 	.short	(.L_59 - .L_58)
	.align		4
.L_58:
        /*0160*/ 	.word	index@(_Z27nppiSwapChannels_AC4_kernelIsEvPKT_iPS0_iiiPKi)
        /*0164*/ 	.word	0x00000000


	//----- nvinfo : EIATTR_REGCOUNT
	.align		4
.L_59:
        /*0168*/ 	.byte	0x04, 0x2f
        /*016a*/ 	.short	(.L_61 - .L_60)
	.align		4
.L_60:
        /*016c*/ 	.word	index@(_Z23nppiSwapChannels_kernelIiLi3ELi3EEvPKT_iPS0_iiiPKiS0_)
        /*0170*/ 	.word	0x00000012


	//----- nvinfo : EIATTR_FRAME_SIZE
	.align		4
.L_61:
        /*0174*/ 	.byte	0x04, 0x11
        /*0176*/ 	.short	(.L_63 - .L_62)
	.align		4
.L_62:
        /*0178*/ 	.word	index@(_Z23nppiSwapChannels_kernelIiLi3ELi3EEvPKT_iPS0_iiiPKiS0_)
        /*017c*/ 	.word	0x00000000


	//----- nvinfo : EIATTR_REGCOUNT
	.align		4
.L_63:
        /*0180*/ 	.byte	0x04, 0x2f
        /*0182*/ 	.short	(.L_65 - .L_64)
	.align		4
.L_64:
        /*0184*/ 	.word	index@(_Z23nppiSwapChannels_kernelIiLi4ELi4EEvPKT_iPS0_iiiPKiS0_)
        /*0188*/ 	.word	0x00000018


	//----- nvinfo : EIATTR_FRAME_SIZE
	.align		4
.L_65:
        /*018c*/ 	.byte	0x04, 0x11
        /*018e*/ 	.short	(.L_67 - .L_66)
	.align		4
.L_66:
        /*0190*/ 	.word	index@(_Z23nppiSwapChannels_kernelIiLi4ELi4EEvPKT_iPS0_iiiPKiS0_)
        /*0194*/ 	.word	0x00000000


	//----- nvinfo : EIATTR_REGCOUNT
	.align		4
.L_67:
        /*0198*/ 	.byte	0x04, 0x2f
        /*019a*/ 	.short	(.L_69 - .L_68)
	.align		4
.L_68:
        /*019c*/ 	.word	index@(_Z23nppiSwapChannels_kernelIiLi4ELi3EEvPKT_iPS0_iiiPKiS0_)
        /*01a0*/ 	.word	0x00000014


	//----- nvinfo : EIATTR_FRAME_SIZE
	.align		4
.L_69:
        /*01a4*/ 	.byte	0x04, 0x11
        /*01a6*/ 	.short	(.L_71 - .L_70)
	.align		4
.L_70:
        /*01a8*/ 	.word	index@(_Z23nppiSwapChannels_kernelIiLi4ELi3EEvPKT_iPS0_iiiPKiS0_)
        /*01ac*/ 	.word	0x00000000


	//----- nvinfo : EIATTR_REGCOUNT
	.align		4
.L_71:
        /*01b0*/ 	.byte	0x04, 0x2f
        /*01b2*/ 	.short	(.L_73 - .L_72)
	.align		4
.L_72:
        /*01b4*/ 	.word	index@(_Z23nppiSwapChannels_kernelIiLi3ELi4EEvPKT_iPS0_iiiPKiS0_)
        /*01b8*/ 	.word	0x00000018


	//----- nvinfo : EIATTR_FRAME_SIZE
	.align		4
.L_73:
        /*01bc*/ 	.byte	0x04, 0x11
        /*01be*/ 	.short	(.L_75 - .L_74)
	.align		4
.L_74:
        /*01c0*/ 	.word	index@(_Z23nppiSwapChannels_kernelIiLi3ELi4EEvPKT_iPS0_iiiPKiS0_)
        /*01c4*/ 	.word	0x00000000


	//----- nvinfo : EIATTR_REGCOUNT
	.align		4
.L_75:
        /*01c8*/ 	.byte	0x04, 0x2f
        /*01ca*/ 	.short	(.L_77 - .L_76)
	.align		4
.L_76:
        /*01cc*/ 	.word	index@(_Z27nppiSwapChannels_AC4_kernelIiEvPKT_iPS0_iiiPKi)
        /*01d0*/ 	.word	0x00000010


	//----- nvinfo : EIATTR_FRAME_SIZE
	.align		4
.L_77:
        /*01d4*/ 	.byte	0x04, 0x11
        /*01d6*/ 	.short	(.L_79 - .L_78)
	.align		4
.L_78:
        /*01d8*/ 	.word	index@(_Z27nppiSwapChannels_AC4_kernelIiEvPKT_iPS0_iiiPKi)
        /*01dc*/ 	.word	0x00000000


	//----- nvinfo : EIATTR_REGCOUNT
	.align		4
.L_79:
        /*01e0*/ 	.byte	0x04, 0x2f
        /*01e2*/ 	.short	(.L_81 - .L_80)
	.align		4
.L_80:
        /*01e4*/ 	.word	index@(_Z23nppiSwapChannels_kernelIfLi3ELi3EEvPKT_iPS0_iiiPKiS0_)
        /*01e8*/ 	.word	0x00000012


	//----- nvinfo : EIATTR_FRAME_SIZE
	.align		4
.L_81:
        /*01ec*/ 	.byte	0x04, 0x11
        /*01ee*/ 	.short	(.L_83 - .L_82)
	.align		4
.L_82:
        /*01f0*/ 	.word	index@(_Z23nppiSwapChannels_kernelIfLi3ELi3EEvPKT_iPS0_iiiPKiS0_)
        /*01f4*/ 	.word	0x00000000


	//----- nvinfo : EIATTR_REGCOUNT
	.align		4
.L_83:
        /*01f8*/ 	.byte	0x04, 0x2f
        /*01fa*/ 	.short	(.L_85 - .L_84)
	.align		4
.L_84:
        /*01fc*/ 	.word	index@(_Z23nppiSwapChannels_kernelIfLi4ELi4EEvPKT_iPS0_iiiPKiS0_)
        /*0200*/ 	.word	0x00000018


	//----- nvinfo : EIATTR_FRAME_SIZE
	.align		4
.L_85:
        /*0204*/ 	.byte	0x04, 0x11
        /*0206*/ 	.short	(.L_87 - .L_86)
	.align		4
.L_86:
        /*0208*/ 	.word	index@(_Z23nppiSwapChannels_kernelIfLi4ELi4EEvPKT_iPS0_iiiPKiS0_)
        /*020c*/ 	.word	0x00000000


	//----- nvinfo : EIATTR_REGCOUNT
	.align		4
.L_87:
        /*0210*/ 	.byte	0x04, 0x2f
        /*0212*/ 	.short	(.L_89 - .L_88)
	.align		4
.L_88:
        /*0214*/ 	.word	index@(_Z23nppiSwapChannels_kernelIfLi4ELi3EEvPKT_iPS0_iiiPKiS0_)
        /*0218*/ 	.word	0x00000014


	//----- nvinfo : EIATTR_FRAME_SIZE
	.align		4
.L_89:
        /*021c*/ 	.byte	0x04, 0x11
        /*021e*/ 	.short	(.L_91 - .L_90)
	.align		4
.L_90:
        /*0220*/ 	.word	index@(_Z23nppiSwapChannels_kernelIfLi4ELi3EEvPKT_iPS0_iiiPKiS0_)
        /*0224*/ 	.word	0x00000000


	//----- nvinfo : EIATTR_REGCOUNT
	.align		4
.L_91:
        /*0228*/ 	.byte	0x04, 0x2f
        /*022a*/ 	.short	(.L_93 - .L_92)
	.align		4
.L_92:
        /*022c*/ 	.word	index@(_Z23nppiSwapChannels_kernelIfLi3ELi4EEvPKT_iPS0_iiiPKiS0_)
        /*0230*/ 	.word	0x00000018


	//----- nvinfo : EIATTR_FRAME_SIZE
	.align		4
.L_93:
        /*0234*/ 	.byte	0x04, 0x11
        /*0236*/ 	.short	(.L_95 - .L_94)
	.align		4
.L_94:
        /*0238*/ 	.word	index@(_Z23nppiSwapChannels_kernelIfLi3ELi4EEvPKT_iPS0_iiiPKiS0_)
        /*023c*/ 	.word	0x00000000


	//----- nvinfo : EIATTR_REGCOUNT
	.align		4
.L_95:
        /*0240*/ 	.byte	0x04, 0x2f
        /*0242*/ 	.short	(.L_97 - .L_96)
	.align		4
.L_96:
        /*0244*/ 	.word	index@(_Z27nppiSwapChannels_AC4_kernelIfEvPKT_iPS0_iiiPKi)
        /*0248*/ 	.word	0x00000010


	//----- nvinfo : EIATTR_FRAME_SIZE
	.align		4
.L_97:
        /*024c*/ 	.byte	0x04, 0x11
        /*024e*/ 	.short	(.L_99 - .L_98)
	.align		4
.L_98:
        /*0250*/ 	.word	index@(_Z27nppiSwapChannels_AC4_kernelIfEvPKT_iPS0_iiiPKi)
        /*0254*/ 	.word	0x00000000


	//----- nvinfo : EIATTR_MIN_STACK_SIZE
	.align		4
.L_99:
        /*0258*/ 	.byte	0x04, 0x12
        /*025a*/ 	.short	(.L_101 - .L_100)
	.align		4
.L_100:
        /*025c*/ 	.word	index@(_Z27nppiSwapChannels_AC4_kernelIfEvPKT_iPS0_iiiPKi)
        /*0260*/ 	.word	0x00000000


	//----- nvinfo : EIATTR_MIN_STACK_SIZE
	.align		4
.L_101:
        /*0264*/ 	.byte	0x04, 0x12
        /*0266*/ 	.short	(.L_103 - .L_102)
	.align		4
.L_102:
        /*0268*/ 	.word	index@(_Z23nppiSwapChannels_kernelIfLi3ELi4EEvPKT_iPS0_iiiPKiS0_)
        /*026c*/ 	.word	0x00000000


	//----- nvinfo : EIATTR_MIN_STACK_SIZE
	.align		4
.L_103:
        /*0270*/ 	.byte	0x04, 0x12
        /*0272*/ 	.short	(.L_105 - .L_104)
	.align		4
.L_104:
        /*0274*/ 	.word	index@(_Z23nppiSwapChannels_kernelIfLi4ELi3EEvPKT_iPS0_iiiPKiS0_)
        /*0278*/ 	.word	0x00000000


	//----- nvinfo : EIATTR_MIN_STACK_SIZE
	.align		4
.L_105:
        /*027c*/ 	.byte	0x04, 0x12
        /*027e*/ 	.short	(.L_107 - .L_106)
	.align		4
.L_106:
        /*0280*/ 	.word	index@(_Z23nppiSwapChannels_kernelIfLi4ELi4EEvPKT_iPS0_iiiPKiS0_)
        /*0284*/ 	.word	0x00000000


	//----- nvinfo : EIATTR_MIN_STACK_SIZE
	.align		4
.L_107:
        /*0288*/ 	.byte	0x04, 0x12
        /*028a*/ 	.short	(.L_109 - .L_108)
	.align		4
.L_108:
        /*028c*/ 	.word	index@(_Z23nppiSwapChannels_kernelIfLi3ELi3EEvPKT_iPS0_iiiPKiS0_)
        /*0290*/ 	.word	0x00000000


	//----- nvinfo : EIATTR_MIN_STACK_SIZE
	.align		4
.L_109:
        /*0294*/ 	.byte	0x04, 0x12
        /*0296*/ 	.short	(.L_111 - .L_110)
	.align		4
.L_110:
        /*0298*/ 	.word	index@(_Z27nppiSwapChannels_AC4_kernelIiEvPKT_iPS0_iiiPKi)
        /*029c*/ 	.word	0x00000000


	//----- nvinfo : EIATTR_MIN_STACK_SIZE
	.align		4
.L_111:
        /*02a0*/ 	.byte	0x04, 0x12
        /*02a2*/ 	.short	(.L_113 - .L_112)
	.align		4
.L_112:
        /*02a4*/ 	.word	index@(_Z23nppiSwapChannels_kernelIiLi3ELi4EEvPKT_iPS0_iiiPKiS0_)
        /*02a8*/ 	.word	0x00000000


	//----- nvinfo : EIATTR_MIN_STACK_SIZE
	.align		4
.L_113:
        /*02ac*/ 	.byte	0x04, 0x12
        /*02ae*/ 	.short	(.L_115 - .L_114)
	.align		4
.L_114:
        /*02b0*/ 	.word	index@(_Z23nppiSwapChannels_kernelIiLi4ELi3EEvPKT_iPS0_iiiPKiS0_)
        /*02b4*/ 	.word	0x00000000


	//----- nvinfo : EIATTR_MIN_STACK_SIZE
	.align		4
.L_115:
        /*02b8*/ 	.byte	0x04, 0x12
        /*02ba*/ 	.short	(.L_117 - .L_116)
	.align		4
.L_116:
        /*02bc*/ 	.word	index@(_Z23nppiSwapChannels_kernelIiLi4ELi4EEvPKT_iPS0_iiiPKiS0_)
        /*02c0*/ 	.word	0x00000000


	//----- nvinfo : EIATTR_MIN_STACK_SIZE
	.align		4
.L_117:
        /*02c4*/ 	.byte	0x04, 0x12
        /*02c6*/ 	.short	(.L_119 - .L_118)
	.align		4
.L_118:
        /*02c8*/ 	.word	index@(_Z23nppiSwapChannels_kernelIiLi3ELi3EEvPKT_iPS0_iiiPKiS0_)
        /*02cc*/ 	.word	0x00000000


	//----- nvinfo : EIATTR_MIN_STACK_SIZE
	.align		4
.L_119:
        /*02d0*/ 	.byte	0x04, 0x12
        /*02d2*/ 	.short	(.L_121 - .L_120)
	.align		4
.L_120:
        /*02d4*/ 	.word	index@(_Z27nppiSwapChannels_AC4_kernelIsEvPKT_iPS0_iiiPKi)
        /*02d8*/ 	.word	0x00000000


	//----- nvinfo : EIATTR_MIN_STACK_SIZE
	.align		4
.L_121:
        /*02dc*/ 	.byte	0x04, 0x12
        /*02de*/ 	.short	(.L_123 - .L_122)
	.align		4
.L_122:
        /*02e0*/ 	.word	index@(_Z23nppiSwapChannels_kernelIsLi3ELi4EEvPKT_iPS0_iiiPKiS0_)
        /*02e4*/ 	.word	0x00000000


	//----- nvinfo : EIATTR_MIN_STACK_SIZE
	.align		4
.L_123:
        /*02e8*/ 	.byte	0x04, 0x12
        /*02ea*/ 	.short	(.L_125 - .L_124)
	.align		4
.L_124:
        /*02ec*/ 	.word	index@(_Z23nppiSwapChannels_kernelIsLi4ELi3EEvPKT_iPS0_iiiPKiS0_)
        /*02f0*/ 	.word	0x00000000


	//----- nvinfo : EIATTR_MIN_STACK_SIZE
	.align		4
.L_125:
        /*02f4*/ 	.byte	0x04, 0x12
        /*02f6*/ 	.short	(.L_127 - .L_126)
	.align		4
.L_126:
        /*02f8*/ 	.word	index@(_Z23nppiSwapChannels_kernelIsLi4ELi4EEvPKT_iPS0_iiiPKiS0_)
        /*02fc*/ 	.word	0x00000000


	//----- nvinfo : EIATTR_MIN_STACK_SIZE
	.align		4
.L_127:
        /*0300*/ 	.byte	0x04, 0x12
        /*0302*/ 	.short	(.L_129 - .L_128)
	.align		4
.L_128:
        /*0304*/ 	.word	index@(_Z23nppiSwapChannels_kernelIsLi3ELi3EEvPKT_iPS0_iiiPKiS0_)
        /*0308*/ 	.word	0x00000000


	//----- nvinfo : EIATTR_MIN_STACK_SIZE
	.align		4
.L_129:
        /*030c*/ 	.byte	0x04, 0x12
        /*030e*/ 	.short	(.L_131 - .L_130)
	.align		4
.L_130:
        /*0310*/ 	.word	index@(_Z27nppiSwapChannels_AC4_kernelItEvPKT_iPS0_iiiPKi)
        /*0314*/ 	.word	0x00000000


	//----- nvinfo : EIATTR_MIN_STACK_SIZE
	.align		4
.L_131:
        /*0318*/ 	.byte	0x04, 0x12
        /*031a*/ 	.short	(.L_133 - .L_132)
	.align		4
.L_132:
        /*031c*/ 	.word	index@(_Z23nppiSwapChannels_kernelItLi3ELi4EEvPKT_iPS0_iiiPKiS0_)
        /*0320*/ 	.word	0x00000000


	//----- nvinfo : EIATTR_MIN_STACK_SIZE
	.align		4
.L_133:
        /*0324*/ 	.byte	0x04, 0x12
        /*0326*/ 	.short	(.L_135 - .L_134)
	.align		4
.L_134:
        /*0328*/ 	.word	index@(_Z23nppiSwapChannels_kernelItLi4ELi3EEvPKT_iPS0_iiiPKiS0_)
        /*032c*/ 	.word	0x00000000


	//----- nvinfo : EIATTR_MIN_STACK_SIZE
	.align		4
.L_135:
        /*0330*/ 	.byte	0x04, 0x12
        /*0332*/ 	.short	(.L_137 - .L_136)
	.align		4
.L_136:
        /*0334*/ 	.word	index@(_Z23nppiSwapChannels_kernelItLi4ELi4EEvPKT_iPS0_iiiPKiS0_)
        /*0338*/ 	.word	0x00000000


	//----- nvinfo : EIATTR_MIN_STACK_SIZE
	.align		4
.L_137:
        /*033c*/ 	.byte	0x04, 0x12
        /*033e*/ 	.short	(.L_139 - .L_138)
	.align		4
.L_138:
        /*0340*/ 	.word	index@(_Z23nppiSwapChannels_kernelItLi3ELi3EEvPKT_iPS0_iiiPKiS0_)
        /*0344*/ 	.word	0x00000000


	//----- nvinfo : EIATTR_MIN_STACK_SIZE
	.align		4
.L_139:
        /*0348*/ 	.byte	0x04, 0x12
        /*034a*/ 	.short	(.L_141 - .L_140)
	.align		4
.L_140:
        /*034c*/ 	.word	index@(_Z27nppiSwapChannels_AC4_kernelIhEvPKT_iPS0_iiiPKi)
        /*0350*/ 	.word	0x00000000


	//----- nvinfo : EIATTR_MIN_STACK_SIZE
	.align		4
.L_141:
        /*0354*/ 	.byte	0x04, 0x12
        /*0356*/ 	.short	(.L_143 - .L_142)
	.align		4
.L_142:
        /*0358*/ 	.word	index@(_Z23nppiSwapChannels_kernelIhLi3ELi4EEvPKT_iPS0_iiiPKiS0_)
        /*035c*/ 	.word	0x00000000


	//----- nvinfo : EIATTR_MIN_STACK_SIZE
	.align		4
.L_143:
        /*0360*/ 	.byte	0x04, 0x12
        /*0362*/ 	.short	(.L_145 - .L_144)
	.align		4
.L_144:
        /*0364*/ 	.word	index@(_Z23nppiSwapChannels_kernelIhLi4ELi3EEvPKT_iPS0_iiiPKiS0_)
        /*0368*/ 	.word	0x00000000


	//----- nvinfo : EIATTR_MIN_STACK_SIZE
	.align		4
.L_145:
        /*036c*/ 	.byte	0x04, 0x12
        /*036e*/ 	.short	(.L_147 - .L_146)
	.align		4
.L_146:
        /*0370*/ 	.word	index@(_Z23nppiSwapChannels_kernelIhLi4ELi4EEvPKT_iPS0_iiiPKiS0_)
        /*0374*/ 	.word	0x00000000


	//----- nvinfo : EIATTR_MIN_STACK_SIZE
	.align		4
.L_147:
        /*0378*/ 	.byte	0x04, 0x12
        /*037a*/ 	.short	(.L_149 - .L_148)
	.align		4
.L_148:
        /*037c*/ 	.word	index@(_Z23nppiSwapChannels_kernelIhLi3ELi3EEvPKT_iPS0_iiiPKiS0_)
        /*0380*/ 	.word	0x00000000
.L_149:


//--------------------- .nv.compat                --------------------------
	.section	.nv.compat,"",@"SHT_CUDA_COMPAT_INFO"
	.align	4
        /*0000*/ 	.byte	0x02, 0x09, 0x00, 0x00, 0x02, 0x02, 0x01, 0x00, 0x02, 0x05, 0x05, 0x00, 0x03, 0x07, 0x01, 0x01
        /*0010*/ 	.byte	0x02, 0x03, 0x00, 0x00, 0x02, 0x06, 0x01, 0x00, 0x04, 0x0b, 0x08, 0x00, 0x09, 0x00, 0x00, 0x00
        /*0020*/ 	.byte	0x00, 0x00, 0x00, 0x00


//--------------------- .nv.info._Z27nppiSwapChannels_AC4_kernelIfEvPKT_iPS0_iiiPKi --------------------------
	.section	.nv.info._Z27nppiSwapChannels_AC4_kernelIfEvPKT_iPS0_iiiPKi,"",@"SHT_CUDA_INFO"
	.sectionflags	@""
	.align	4


	//----- nvinfo : EIATTR_CUDA_API_VERSION
	.align		4
        /*0000*/ 	.byte	0x04, 0x37
        /*0002*/ 	.short	(.L_151 - .L_150)
.L_150:
        /*0004*/ 	.word	0x00000082


	//----- nvinfo : EIATTR_KPARAM_INFO
	.align		4
.L_151:
        /*0008*/ 	.byte	0x04, 0x17
        /*000a*/ 	.short	(.L_153 - .L_152)
.L_152:
        /*000c*/ 	.word	0x00000000
        /*0010*/ 	.short	0x0006
        /*0012*/ 	.short	0x0028
        /*0014*/ 	.byte	0x00, 0xf5, 0x21, 0x00


	//----- nvinfo : EIATTR_KPARAM_INFO
	.align		4
.L_153:
        /*0018*/ 	.byte	0x04, 0x17
        /*001a*/ 	.short	(.L_155 - .L_154)
.L_154:
        /*001c*/ 	.word	0x00000000
        /*0020*/ 	.short	0x0005
        /*0022*/ 	.short	0x0020
        /*0024*/ 	.byte	0x00, 0xf0, 0x11, 0x00


	//----- nvinfo : EIATTR_KPARAM_INFO
	.align		4
.L_155:
        /*0028*/ 	.byte	0x04, 0x17
        /*002a*/ 	.short	(.L_157 - .L_156)
.L_156:
        /*002c*/ 	.word	0x00000000
        /*0030*/ 	.short	0x0004
        /*0032*/ 	.short	0x001c
        /*0034*/ 	.byte	0x00, 0xf0, 0x11, 0x00


	//----- nvinfo : EIATTR_KPARAM_INFO
	.align		4
.L_157:
        /*0038*/ 	.byte	0x04, 0x17
        /*003a*/ 	.short	(.L_159 - .L_158)
.L_158:
        /*003c*/ 	.word	0x00000000
        /*0040*/ 	.short	0x0003
        /*0042*/ 	.short	0x0018
        /*0044*/ 	.byte	0x00, 0xf0, 0x11, 0x00


	//----- nvinfo : EIATTR_KPARAM_INFO
	.align		4
.L_159:
        /*0048*/ 	.byte	0x04, 0x17
        /*004a*/ 	.short	(.L_161 - .L_160)
.L_160:
        /*004c*/ 	.word	0x00000000
        /*0050*/ 	.short	0x0002
        /*0052*/ 	.short	0x0010
        /*0054*/ 	.byte	0x00, 0xf5, 0x21, 0x00


	//----- nvinfo : EIATTR_KPARAM_INFO
	.align		4
.L_161:
        /*0058*/ 	.byte	0x04, 0x17
        /*005a*/ 	.short	(.L_163 - .L_162)
.L_162:
        /*005c*/ 	.word	0x00000000
        /*0060*/ 	.short	0x0001
        /*0062*/ 	.short	0x0008
        /*0064*/ 	.byte	0x00, 0xf0, 0x11, 0x00


	//----- nvinfo : EIATTR_KPARAM_INFO
	.align		4
.L_163:
        /*0068*/ 	.byte	0x04, 0x17
        /*006a*/ 	.short	(.L_165 - .L_164)
.L_164:
        /*006c*/ 	.word	0x00000000
        /*0070*/ 	.short	0x0000
        /*0072*/ 	.short	0x0000
        /*0074*/ 	.byte	0x00, 0xf5, 0x21, 0x00


	//----- nvinfo : EIATTR_SPARSE_MMA_MASK
	.align		4
.L_165:
        /*0078*/ 	.byte	0x03, 0x50
        /*007a*/ 	.short	0x0000


	//----- nvinfo : EIATTR_MAXREG_COUNT
	.align		4
        /*007c*/ 	.byte	0x03, 0x1b
        /*007e*/ 	.short	0x00ff


	//----- nvinfo : EIATTR_MERCURY_ISA_VERSION
	.align		4
        /*0080*/ 	.byte	0x03, 0x5f
        /*0082*/ 	.short	0x0101


	//----- nvinfo : EIATTR_VRC_CTA_INIT_COUNT
	.align		4
        /*0084*/ 	.byte	0x02, 0x4a
	.zero		1
	.zero		1


	//----- nvinfo : EIATTR_EXIT_INSTR_OFFSETS
	.align		4
        /*0088*/ 	.byte	0x04, 0x1c
        /*008a*/ 	.short	(.L_167 - .L_166)


	//   ....[0]....
.L_166:
        /*008c*/ 	.word	0x000000d0


	//   ....[1]....
        /*0090*/ 	.word	0x000002c0


	//----- nvinfo : EIATTR_CBANK_PARAM_SIZE
	.align		4
.L_167:
        /*0094*/ 	.byte	0x03, 0x19
        /*0096*/ 	.short	0x0030


	//----- nvinfo : EIATTR_PARAM_CBANK
	.align		4
        /*0098*/ 	.byte	0x04, 0x0a
        /*009a*/ 	.short	(.L_169 - .L_168)
	.align		4
.L_168:
        /*009c*/ 	.word	index@(.nv.constant0._Z27nppiSwapChannels_AC4_kernelIfEvPKT_iPS0_iiiPKi)
        /*00a0*/ 	.short	0x0380
        /*00a2*/ 	.short	0x0030


	//----- nvinfo : EIATTR_SW_WAR
	.align		4
.L_169:
        /*00a4*/ 	.byte	0x04, 0x36
        /*00a6*/ 	.short	(.L_171 - .L_170)
.L_170:
        /*00a8*/ 	.word	0x00000008
.L_171:


//--------------------- .nv.info._Z23nppiSwapChannels_kernelIfLi3ELi4EEvPKT_iPS0_iiiPKiS0_ --------------------------
	.section	.nv.info._Z23nppiSwapChannels_kernelIfLi3ELi4EEvPKT_iPS0_iiiPKiS0_,"",@"SHT_CUDA_INFO"
	.sectionflags	@""
	.align	4


	//----- nvinfo : EIATTR_CUDA_API_VERSION
	.align		4
        /*0000*/ 	.byte	0x04, 0x37
        /*0002*/ 	.short	(.L_173 - .L_172)
.L_172:
        /*0004*/ 	.word	0x00000082


	//----- nvinfo : EIATTR_KPARAM_INFO
	.align		4
.L_173:
        /*0008*/ 	.byte	0x04, 0x17
        /*000a*/ 	.short	(.L_175 - .L_174)
.L_174:
        /*000c*/ 	.word	0x00000000
        /*0010*/ 	.short	0x0007
        /*0012*/ 	.short	0x0030
        /*0014*/ 	.byte	0x00, 0xf0, 0x11, 0x00


	//----- nvinfo : EIATTR_KPARAM_INFO
	.align		4
.L_175:
        /*0018*/ 	.byte	0x04, 0x17
        /*001a*/ 	.short	(.L_177 - .L_176)
.L_176:
        /*001c*/ 	.word	0x00000000
        /*0020*/ 	.short	0x0006
        /*0022*/ 	.short	0x0028
        /*0024*/ 	.byte	0x00, 0xf5, 0x21, 0x00


	//----- nvinfo : EIATTR_KPARAM_INFO
	.align		4
.L_177:
        /*0028*/ 	.byte	0x04, 0x17
        /*002a*/ 	.short	(.L_179 - .L_178)
.L_178:
        /*002c*/ 	.word	0x00000000
        /*0030*/ 	.short	0x0005
        /*0032*/ 	.short	0x0020
        /*0034*/ 	.byte	0x00, 0xf0, 0x11, 0x00


	//----- nvinfo : EIATTR_KPARAM_INFO
	.align		4
.L_179:
        /*0038*/ 	.byte	0x04, 0x17
        /*003a*/ 	.short	(.L_181 - .L_180)
.L_180:
        /*003c*/ 	.word	0x00000000
        /*0040*/ 	.short	0x0004
        /*0042*/ 	.short	0x001c
        /*0044*/ 	.byte	0x00, 0xf0, 0x11, 0x00


	//----- nvinfo : EIATTR_KPARAM_INFO
	.align		4
.L_181:
        /*0048*/ 	.byte	0x04, 0x17
        /*004a*/ 	.short	(.L_183 - .L_182)
.L_182:
        /*004c*/ 	.word	0x00000000
        /*0050*/ 	.short	0x0003
        /*0052*/ 	.short	0x0018
        /*0054*/ 	.byte	0x00, 0xf0, 0x11, 0x00


	//----- nvinfo : EIATTR_KPARAM_INFO
	.align		4
.L_183:
        /*0058*/ 	.byte	0x04, 0x17
        /*005a*/ 	.short	(.L_185 - .L_184)
.L_184:
        /*005c*/ 	.word	0x00000000
        /*0060*/ 	.short	0x0002
        /*0062*/ 	.short	0x0010
        /*0064*/ 	.byte	0x00, 0xf5, 0x21, 0x00


	//----- nvinfo : EIATTR_KPARAM_INFO
	.align		4
.L_185:
        /*0068*/ 	.byte	0x04, 0x17
        /*006a*/ 	.short	(.L_187 - .L_186)
.L_186:
        /*006c*/ 	.word	0x00000000
        /*0070*/ 	.short	0x0001
        /*0072*/ 	.short	0x0008
        /*0074*/ 	.byte	0x00, 0xf0, 0x11, 0x00


	//----- nvinfo : EIATTR_KPARAM_INFO
	.align		4
.L_187:
        /*0078*/ 	.byte	0x04, 0x17
        /*007a*/ 	.short	(.L_189 - .L_188)
.L_188:
        /*007c*/ 	.word	0x00000000
        /*0080*/ 	.short	0x0000
        /*0082*/ 	.short	0x0000
        /*0084*/ 	.byte	0x00, 0xf5, 0x21, 0x00


	//----- nvinfo : EIATTR_SPARSE_MMA_MASK
	.align		4
.L_189:
        /*0088*/ 	.byte	0x03, 0x50
        /*008a*/ 	.short	0x0000


	//----- nvinfo : EIATTR_MAXREG_COUNT
	.align		4
        /*008c*/ 	.byte	0x03, 0x1b
        /*008e*/ 	.short	0x00ff


	//----- nvinfo : EIATTR_MERCURY_ISA_VERSION
	.align		4
        /*0090*/ 	.byte	0x03, 0x5f
        /*0092*/ 	.short	0x0101


	//----- nvinfo : EIATTR_VRC_CTA_INIT_COUNT
	.align		4
        /*0094*/ 	.byte	0x02, 0x4a
	.zero		1
	.zero		1


	//----- nvinfo : EIATTR_EXIT_INSTR_OFFSETS
	.align		4
        /*0098*/ 	.byte	0x04, 0x1c
        /*009a*/ 	.short	(.L_191 - .L_190)


	//   ....[0]....
.L_190:
        /*009c*/ 	.word	0x000000d0


	//   ....[1]....
        /*00a0*/ 	.word	0x000003a0


	//----- nvinfo : EIATTR_CBANK_PARAM_SIZE
	.align		4
.L_191:
        /*00a4*/ 	.byte	0x03, 0x19
        /*00a6*/ 	.short	0x0034


	//----- nvinfo : EIATTR_PARAM_CBANK
	.align		4
        /*00a8*/ 	.byte	0x04, 0x0a
        /*00aa*/ 	.short	(.L_193 - .L_192)
	.align		4
.L_192:
        /*00ac*/ 	.word	index@(.nv.constant0._Z23nppiSwapChannels_kernelIfLi3ELi4EEvPKT_iPS0_iiiPKiS0_)
        /*00b0*/ 	.short	0x0380
        /*00b2*/ 	.short	0x0034


	//----- nvinfo : EIATTR_SW_WAR
	.align		4
.L_193:
        /*00b4*/ 	.byte	0x04, 0x36
        /*00b6*/ 	.short	(.L_195 - .L_194)
.L_194:
        /*00b8*/ 	.word	0x00000008
.L_195:


//--------------------- .nv.info._Z23nppiSwapChannels_kernelIfLi4ELi3EEvPKT_iPS0_iiiPKiS0_ --------------------------
	.section	.nv.info._Z23nppiSwapChannels_kernelIfLi4ELi3EEvPKT_iPS0_iiiPKiS0_,"",@"SHT_CUDA_INFO"
	.sectionflags	@""
	.align	4


	//----- nvinfo : EIATTR_CUDA_API_VERSION
	.align		4
        /*0000*/ 	.byte	0x04, 0x37
        /*0002*/ 	.short	(.L_197 - .L_196)
.L_196:
        /*0004*/ 	.word	0x00000082


	//----- nvinfo : EIATTR_KPARAM_INFO
	.align		4
.L_197:
        /*0008*/ 	.byte	0x04, 0x17
        /*000a*/ 	.short	(.L_199 - .L_198)
.L_198:
        /*000c*/ 	.word	0x00000000
        /*0010*/ 	.short	0x0007
        /*0012*/ 	.short	0x0030
        /*0014*/ 	.byte	0x00, 0xf0, 0x11, 0x00


	//----- nvinfo : EIATTR_KPARAM_INFO
	.align		4
.L_199:
        /*0018*/ 	.byte	0x04, 0x17
        /*001a*/ 	.short	(.L_201 - .L_200)
.L_200:
        /*001c*/ 	.word	0x00000000
        /*0020*/ 	.short	0x0006
        /*0022*/ 	.short	0x0028
        /*0024*/ 	.byte	0x00, 0xf5, 0x21, 0x00


	//----- nvinfo : EIATTR_KPARAM_INFO
	.align		4
.L_201:
        /*0028*/ 	.byte	0x04, 0x17
        /*002a*/ 	.short	(.L_203 - .L_202)
.L_202:
        /*002c*/ 	.word	0x00000000
        /*0030*/ 	.short	0x0005
        /*0032*/ 	.short	0x0020
        /*0034*/ 	.byte	0x00, 0xf0, 0x11, 0x00


	//----- nvinfo : EIATTR_KPARAM_INFO
	.align		4
.L_203:
        /*0038*/ 	.byte	0x04, 0x17
        /*003a*/ 	.short	(.L_205 - .L_204)
.L_204:
        /*003c*/ 	.word	0x00000000
        /*0040*/ 	.short	0x0004
        /*0042*/ 	.short	0x001c
        /*0044*/ 	.byte	0x00, 0xf0, 0x11, 0x00


	//----- nvinfo : EIATTR_KPARAM_INFO
	.align		4
.L_205:
        /*0048*/ 	.byte	0x04, 0x17
        /*004a*/ 	.short	(.L_207 - .L_206)
.L_206:
        /*004c*/ 	.word	0x00000000
        /*0050*/ 	.short	0x0003
        /*0052*/ 	.short	0x0018
        /*0054*/ 	.byte	0x00, 0xf0, 0x11, 0x00


	//----- nvinfo : EIATTR_KPARAM_INFO
	.align		4
.L_207:
        /*0058*/ 	.byte	0x04, 0x17
        /*005a*/ 	.short	(.L_209 - .L_208)
.L_208:
        /*005c*/ 	.word	0x00000000
        /*0060*/ 	.short	0x0002
        /*0062*/ 	.short	0x0010
        /*0064*/ 	.byte	0x00, 0xf5, 0x21, 0x00


	//----- nvinfo : EIATTR_KPARAM_INFO
	.align		4
.L_209:
        /*0068*/ 	.byte	0x04, 0x17
        /*006a*/ 	.short	(.L_211 - .L_210)
.L_210:
        /*006c*/ 	.word	0x00000000
        /*0070*/ 	.short	0x0001
        /*0072*/ 	.short	0x0008
        /*0074*/ 	.byte	0x00, 0xf0, 0x11, 0x00


	//----- nvinfo : EIATTR_KPARAM_INFO
	.align		4
.L_211:
        /*0078*/ 	.byte	0x04, 0x17
        /*007a*/ 	.short	(.L_213 - .L_212)
.L_212:
        /*007c*/ 	.word	0x00000000
        /*0080*/ 	.short	0x0000
        /*0082*/ 	.short	0x0000
        /*0084*/ 	.byte	0x00, 0xf5, 0x21, 0x00


	//----- nvinfo : EIATTR_SPARSE_MMA_MASK
	.align		4
.L_213:
        /*0088*/ 	.byte	0x03, 0x50
        /*008a*/ 	.short	0x0000


	//----- nvinfo : EIATTR_MAXREG_COUNT
	.align		4
        /*008c*/ 	.byte	0x03, 0x1b
        /*008e*/ 	.short	0x00ff


	//----- nvinfo : EIATTR_MERCURY_ISA_VERSION
	.align		4
        /*0090*/ 	.byte	0x03, 0x5f
        /*0092*/ 	.short	0x0101


	//----- nvinfo : EIATTR_VRC_CTA_INIT_COUNT
	.align		4
        /*0094*/ 	.byte	0x02, 0x4a
	.zero		1
	.zero		1


	//----- nvinfo : EIATTR_EXIT_INSTR_OFFSETS
	.align		4
        /*0098*/ 	.byte	0x04, 0x1c
        /*009a*/ 	.short	(.L_215 - .L_214)


	//   ....[0]....
.L_214:
        /*009c*/ 	.word	0x000000d0


	//   ....[1]....
        /*00a0*/ 	.word	0x00000340


	//----- nvinfo : EIATTR_CBANK_PARAM_SIZE
	.align		4
.L_215:
        /*00a4*/ 	.byte	0x03, 0x19
        /*00a6*/ 	.short	0x0034


	//----- nvinfo : EIATTR_PARAM_CBANK
	.align		4
        /*00a8*/ 	.byte	0x04, 0x0a
        /*00aa*/ 	.short	(.L_217 - .L_216)
	.align		4
.L_216:
        /*00ac*/ 	.word	index@(.nv.constant0._Z23nppiSwapChannels_kernelIfLi4ELi3EEvPKT_iPS0_iiiPKiS0_)
        /*00b0*/ 	.short	0x0380
        /*00b2*/ 	.short	0x0034


	//----- nvinfo : EIATTR_SW_WAR
	.align		4
.L_217:
        /*00b4*/ 	.byte	0x04, 0x36
        /*00b6*/ 	.short	(.L_219 - .L_218)
.L_218:
        /*00b8*/ 	.word	0x00000008
.L_219:


//--------------------- .nv.info._Z23nppiSwapChannels_kernelIfLi4ELi4EEvPKT_iPS0_iiiPKiS0_ --------------------------
	.section	.nv.info._Z23nppiSwapChannels_kernelIfLi4ELi4EEvPKT_iPS0_iiiPKiS0_,"",@"SHT_CUDA_INFO"
	.sectionflags	@""
	.align	4


	//----- nvinfo : EIATTR_CUDA_API_VERSION
	.align		4
        /*0000*/ 	.byte	0x04, 0x37
        /*0002*/ 	.short	(.L_221 - .L_220)
.L_220:
        /*0004*/ 	.word	0x00000082


	//----- nvinfo : EIATTR_KPARAM_INFO
	.align		4
.L_221:
        /*0008*/ 	.byte	0x04, 0x17
        /*000a*/ 	.short	(.L_223 - .L_222)
.L_222:
        /*000c*/ 	.word	0x00000000
        /*0010*/ 	.short	0x0007
        /*0012*/ 	.short	0x0030
        /*0014*/ 	.byte	0x00, 0xf0, 0x11, 0x00


	//----- nvinfo : EIATTR_KPARAM_INFO
	.align		4
.L_223:
        /*0018*/ 	.byte	0x04, 0x17
        /*001a*/ 	.short	(.L_225 - .L_224)
.L_224:
        /*001c*/ 	.word	0x00000000
        /*0020*/ 	.short	0x0006
        /*0022*/ 	.short	0x0028
        /*0024*/ 	.byte	0x00, 0xf5, 0x21, 0x00


	//----- nvinfo : EIATTR_KPARAM_INFO
	.align		4
.L_225:
        /*0028*/ 	.byte	0x04, 0x17
        /*002a*/ 	.short	(.L_227 - .L_226)
.L_226:
        /*002c*/ 	.word	0x00000000
        /*0030*/ 	.short	0x0005
        /*0032*/ 	.short	0x0020
        /*0034*/ 	.byte	0x00, 0xf0, 0x11, 0x00


	//----- nvinfo : EIATTR_KPARAM_INFO
	.align		4
.L_227:
        /*0038*/ 	.byte	0x04, 0x17
        /*003a*/ 	.short	(.L_229 - .L_228)
.L_228:
        /*003c*/ 	.word	0x00000000
        /*0040*/ 	.short	0x0004
        /*0042*/ 	.short	0x001c
        /*0044*/ 	.byte	0x00, 0xf0, 0x11, 0x00


	//----- nvinfo : EIATTR_KPARAM_INFO
	.align		4
.L_229:
        /*0048*/ 	.byte	0x04, 0x17
        /*004a*/ 	.short	(.L_231 - .L_230)
.L_230:
        /*004c*/ 	.word	0x00000000
        /*0050*/ 	.short	0x0003
        /*0052*/ 	.short	0x0018
        /*0054*/ 	.byte	0x00, 0xf0, 0x11, 0x00


	//----- nvinfo : EIATTR_KPARAM_INFO
	.align		4
.L_231:
        /*0058*/ 	.byte	0x04, 0x17
        /*005a*/ 	.short	(.L_233 - .L_232)
.L_232:
        /*005c*/ 	.word	0x00000000
        /*0060*/ 	.short	0x0002
        /*0062*/ 	.short	0x0010
        /*0064*/ 	.byte	0x00, 0xf5, 0x21, 0x00


	//----- nvinfo : EIATTR_KPARAM_INFO
	.align		4
.L_233:
        /*0068*/ 	.byte	0x04, 0x17
        /*006a*/ 	.short	(.L_235 - .L_234)
.L_234:
        /*006c*/ 	.word	0x00000000
        /*0070*/ 	.short	0x0001
        /*0072*/ 	.short	0x0008
        /*0074*/ 	.byte	0x00, 0xf0, 0x11, 0x00


	//----- nvinfo : EIATTR_KPARAM_INFO
	.align		4
.L_235:
        /*0078*/ 	.byte	0x04, 0x17
        /*007a*/ 	.short	(.L_237 - .L_236)
.L_236:
        /*007c*/ 	.word	0x00000000
        /*0080*/ 	.short	0x0000
        /*0082*/ 	.short	0x0000
        /*0084*/ 	.byte	0x00, 0xf5, 0x21, 0x00


	//----- nvinfo : EIATTR_SPARSE_MMA_MASK
	.align		4
.L_237:
        /*0088*/ 	.byte	0x03, 0x50
        /*008a*/ 	.short	0x0000


	//----- nvinfo : EIATTR_MAXREG_COUNT
	.align		4
        /*008c*/ 	.byte	0x03, 0x1b
        /*008e*/ 	.short	0x00ff


	//----- nvinfo : EIATTR_MERCURY_ISA_VERSION
	.align		4
        /*0090*/ 	.byte	0x03, 0x5f
        /*0092*/ 	.short	0x0101


	//----- nvinfo : EIATTR_VRC_CTA_INIT_COUNT
	.align		4
        /*0094*/ 	.byte	0x02, 0x4a
	.zero		1
	.zero		1


	//----- nvinfo : EIATTR_EXIT_INSTR_OFFSETS
	.align		4
        /*0098*/ 	.byte	0x04, 0x1c
        /*009a*/ 	.short	(.L_239 - .L_238)


	//   ....[0]....
.L_238:
        /*009c*/ 	.word	0x000000d0


	//   ....[1]....
        /*00a0*/ 	.word	0x000003a0


	//----- nvinfo : EIATTR_CBANK_PARAM_SIZE
	.align		4
.L_239:
        /*00a4*/ 	.byte	0x03, 0x19
        /*00a6*/ 	.short	0x0034


	//----- nvinfo : EIATTR_PARAM_CBANK
	.align		4
        /*00a8*/ 	.byte	0x04, 0x0a
        /*00aa*/ 	.short	(.L_241 - .L_240)
	.align		4
.L_240:
        /*00ac*/ 	.word	index@(.nv.constant0._Z23nppiSwapChannels_kernelIfLi4ELi4EEvPKT_iPS0_iiiPKiS0_)
        /*00b0*/ 	.short	0x0380
        /*00b2*/ 	.short	0x0034


	//----- nvinfo : EIATTR_SW_WAR
	.align		4
.L_241:
        /*00b4*/ 	.byte	0x04, 0x36
        /*00b6*/ 	.short	(.L_243 - .L_242)
.L_242:
        /*00b8*/ 	.word	0x00000008
.L_243:


//--------------------- .nv.info._Z23nppiSwapChannels_kernelIfLi3ELi3EEvPKT_iPS0_iiiPKiS0_ --------------------------
	.section	.nv.info._Z23nppiSwapChannels_kernelIfLi3ELi3EEvPKT_iPS0_iiiPKiS0_,"",@"SHT_CUDA_INFO"
	.sectionflags	@""
	.align	4


	//----- nvinfo : EIATTR_CUDA_API_VERSION
	.align		4
        /*0000*/ 	.byte	0x04, 0x37
        /*0002*/ 	.short	(.L_245 - .L_244)
.L_244:
        /*0004*/ 	.word	0x00000082


	//----- nvinfo : EIATTR_KPARAM_INFO
	.align		4
.L_245:
        /*0008*/ 	.byte	0x04, 0x17
        /*000a*/ 	.short	(.L_247 - .L_246)
.L_246:
        /*000c*/ 	.word	0x00000000
        /*0010*/ 	.short	0x0007
        /*0012*/ 	.short	0x0030
        /*0014*/ 	.byte	0x00, 0xf0, 0x11, 0x00


	//----- nvinfo : EIATTR_KPARAM_INFO
	.align		4
.L_247:
        /*0018*/ 	.byte	0x04, 0x17
        /*001a*/ 	.short	(.L_249 - .L_248)
.L_248:
        /*001c*/ 	.word	0x00000000
        /*0020*/ 	.short	0x0006
        /*0022*/ 	.short	0x0028
        /*0024*/ 	.byte	0x00, 0xf5, 0x21, 0x00


	//----- nvinfo : EIATTR_KPARAM_INFO
	.align		4
.L_249:
        /*0028*/ 	.byte	0x04, 0x17
        /*002a*/ 	.short	(.L_251 - .L_250)
.L_250:
        /*002c*/ 	.word	0x00000000
        /*0030*/ 	.short	0x0005
        /*0032*/ 	.short	0x0020
        /*0034*/ 	.byte	0x00, 0xf0, 0x11, 0x00


	//----- nvinfo : EIATTR_KPARAM_INFO
	.align		4
.L_251:
        /*0038*/ 	.byte	0x04, 0x17
        /*003a*/ 	.short	(.L_253 - .L_252)
.L_252:
        /*003c*/ 	.word	0x00000000
        /*0040*/ 	.short	0x0004
        /*0042*/ 	.short	0x001c
        /*0044*/ 	.byte	0x00, 0xf0, 0x11, 0x00


	//----- nvinfo : EIATTR_KPARAM_INFO
	.align		4
.L_253:
        /*0048*/ 	.byte	0x04, 0x17
        /*004a*/ 	.short	(.L_255 - .L_254)
.L_254:
        /*004c*/ 	.word	0x00000000
        /*0050*/ 	.short	0x0003
        /*0052*/ 	.short	0x0018
        /*0054*/ 	.byte	0x00, 0xf0, 0x11, 0x00


	//----- nvinfo : EIATTR_KPARAM_INFO
	.align		4
.L_255:
        /*0058*/ 	.byte	0x04, 0x17
        /*005a*/ 	.short	(.L_257 - .L_256)
.L_256:
        /*005c*/ 	.word	0x00000000
        /*0060*/ 	.short	0x0002
        /*0062*/ 	.short	0x0010
        /*0064*/ 	.byte	0x00, 0xf5, 0x21, 0x00


	//----- nvinfo : EIATTR_KPARAM_INFO
	.align		4
.L_257:
        /*0068*/ 	.byte	0x04, 0x17
        /*006a*/ 	.short	(.L_259 - .L_258)
.L_258:
        /*006c*/ 	.word	0x00000000
        /*0070*/ 	.short	0x0001
        /*0072*/ 	.short	0x0008
        /*0074*/ 	.byte	0x00, 0xf0, 0x11, 0x00


	//----- nvinfo : EIATTR_KPARAM_INFO
	.align		4
.L_259:
        /*0078*/ 	.byte	0x04, 0x17
        /*007a*/ 	.short	(.L_261 - .L_260)
.L_260:
        /*007c*/ 	.word	0x00000000
        /*0080*/ 	.short	0x0000
        /*0082*/ 	.short	0x0000
        /*0084*/ 	.byte	0x00, 0xf5, 0x21, 0x00


	//----- nvinfo : EIATTR_SPARSE_MMA_MASK
	.align		4
.L_261:
        /*0088*/ 	.byte	0x03, 0x50
        /*008a*/ 	.short	0x0000


	//----- nvinfo : EIATTR_MAXREG_COUNT
	.align		4
        /*008c*/ 	.byte	0x03, 0x1b
        /*008e*/ 	.short	0x00ff


	//----- nvinfo : EIATTR_MERCURY_ISA_VERSION
	.align		4
        /*0090*/ 	.byte	0x03, 0x5f
        /*0092*/ 	.short	0x0101


	//----- nvinfo : EIATTR_VRC_CTA_INIT_COUNT
	.align		4
        /*0094*/ 	.byte	0x02, 0x4a
	.zero		1
	.zero		1


	//----- nvinfo : EIATTR_EXIT_INSTR_OFFSETS
	.align		4
        /*0098*/ 	.byte	0x04, 0x1c
        /*009a*/ 	.short	(.L_263 - .L_262)


	//   ....[0]....
.L_262:
        /*009c*/ 	.word	0x000000d0


	//   ....[1]....
        /*00a0*/ 	.word	0x00000340


	//----- nvinfo : EIATTR_CBANK_PARAM_SIZE
	.align		4
.L_263:
        /*00a4*/ 	.byte	0x03, 0x19
        /*00a6*/ 	.short	0x0034


	//----- nvinfo : EIATTR_PARAM_CBANK
	.align		4
        /*00a8*/ 	.byte	0x04, 0x0a
        /*00aa*/ 	.short	(.L_265 - .L_264)
	.align		4
.L_264:
        /*00ac*/ 	.word	index@(.nv.constant0._Z23nppiSwapChannels_kernelIfLi3ELi3EEvPKT_iPS0_iiiPKiS0_)
        /*00b0*/ 	.short	0x0380
        /*00b2*/ 	.short	0x0034


	//----- nvinfo : EIATTR_SW_WAR
	.align		4
.L_265:
        /*00b4*/ 	.byte	0x04, 0x36
        /*00b6*/ 	.short	(.L_267 - .L_266)
.L_266:
        /*00b8*/ 	.word	0x00000008
.L_267:


//--------------------- .nv.info._Z27nppiSwapChannels_AC4_kernelIiEvPKT_iPS0_iiiPKi --------------------------
	.section	.nv.info._Z27nppiSwapChannels_AC4_kernelIiEvPKT_iPS0_iiiPKi,"",@"SHT_CUDA_INFO"
	.sectionflags	@""
	.align	4


	//----- nvinfo : EIATTR_CUDA_API_VERSION
	.align		4
        /*0000*/ 	.byte	0x04, 0x37
        /*0002*/ 	.short	(.L_269 - .L_268)
.L_268:
        /*0004*/ 	.word	0x00000082


	//----- nvinfo : EIATTR_KPARAM_INFO
	.align		4
.L_269:
        /*0008*/ 	.byte	0x04, 0x17
        /*000a*/ 	.short	(.L_271 - .L_270)
.L_270:
        /*000c*/ 	.word	0x00000000
        /*0010*/ 	.short	0x0006
        /*0012*/ 	.short	0x0028
        /*0014*/ 	.byte	0x00, 0xf5, 0x21, 0x00


	//----- nvinfo : EIATTR_KPARAM_INFO
	.align		4
.L_271:
        /*0018*/ 	.byte	0x04, 0x17
        /*001a*/ 	.short	(.L_273 - .L_272)
.L_272:
        /*001c*/ 	.word	0x00000000
        /*0020*/ 	.short	0x0005
        /*0022*/ 	.short	0x0020
        /*0024*/ 	.byte	0x00, 0xf0, 0x11, 0x00


	//----- nvinfo : EIATTR_KPARAM_INFO
	.align		4
.L_273:
        /*0028*/ 	.byte	0x04, 0x17
        /*002a*/ 	.short	(.L_275 - .L_274)
.L_274:
        /*002c*/ 	.word	0x00000000
        /*0030*/ 	.short	0x0004
        /*0032*/ 	.short	0x001c
        /*0034*/ 	.byte	0x00, 0xf0, 0x11, 0x00


	//----- nvinfo : EIATTR_KPARAM_INFO
	.align		4
.L_275:
        /*0038*/ 	.byte	0x04, 0x17
        /*003a*/ 	.short	(.L_277 - .L_276)
.L_276:
        /*003c*/ 	.word	0x00000000
        /*0040*/ 	.short	0x0003
        /*0042*/ 	.short	0x0018
        /*0044*/ 	.byte	0x00, 0xf0, 0x11, 0x00


	//----- nvinfo : EIATTR_KPARAM_INFO
	.align		4
.L_277:
        /*0048*/ 	.byte	0x04, 0x17
        /*004a*/ 	.short	(.L_279 - .L_278)
.L_278:
        /*004c*/ 	.word	0x00000000
        /*0050*/ 	.short	0x0002
        /*0052*/ 	.short	0x0010
        /*0054*/ 	.byte	0x00, 0xf5, 0x21, 0x00


	//----- nvinfo : EIATTR_KPARAM_INFO
	.align		4
.L_279:
        /*0058*/ 	.byte	0x04, 0x17
        /*005a*/ 	.short	(.L_281 - .L_280)
.L_280:
        /*005c*/ 	.word	0x00000000
        /*0060*/ 	.short	0x0001
        /*0062*/ 	.short	0x0008
        /*0064*/ 	.byte	0x00, 0xf0, 0x11, 0x00


	//----- nvinfo : EIATTR_KPARAM_INFO
	.align		4
.L_281:
        /*0068*/ 	.byte	0x04, 0x17
        /*006a*/ 	.short	(.L_283 - .L_282)
.L_282:
        /*006c*/ 	.word	0x00000000
        /*0070*/ 	.short	0x0000
        /*0072*/ 	.short	0x0000
        /*0074*/ 	.byte	0x00, 0xf5, 0x21, 0x00


	//----- nvinfo : EIATTR_SPARSE_MMA_MASK
	.align		4
.L_283:
        /*0078*/ 	.byte	0x03, 0x50
        /*007a*/ 	.short	0x0000


	//----- nvinfo : EIATTR_MAXREG_COUNT
	.align		4
        /*007c*/ 	.byte	0x03, 0x1b
        /*007e*/ 	.short	0x00ff


	//----- nvinfo : EIATTR_MERCURY_ISA_VERSION
	.align		4
        /*0080*/ 	.byte	0x03, 0x5f
        /*0082*/ 	.short	0x0101


	//----- nvinfo : EIATTR_VRC_CTA_INIT_COUNT
	.align		4
        /*0084*/ 	.byte	0x02, 0x4a
	.zero		1
	.zero		1


	//----- nvinfo : EIATTR_EXIT_INSTR_OFFSETS
	.align		4
        /*0088*/ 	.byte	0x04, 0x1c
        /*008a*/ 	.short	(.L_285 - .L_284)


	//   ....[0]....
.L_284:
        /*008c*/ 	.word	0x000000d0


	//   ....[1]....
        /*0090*/ 	.word	0x000002c0


	//----- nvinfo : EIATTR_CBANK_PARAM_SIZE
	.align		4
.L_285:
        /*0094*/ 	.byte	0x03, 0x19
        /*0096*/ 	.short	0x0030


	//----- nvinfo : EIATTR_PARAM_CBANK
	.align		4
        /*0098*/ 	.byte	0x04, 0x0a
        /*009a*/ 	.short	(.L_287 - .L_286)
	.align		4
.L_286:
        /*009c*/ 	.word	index@(.nv.constant0._Z27nppiSwapChannels_AC4_kernelIiEvPKT_iPS0_iiiPKi)
        /*00a0*/ 	.short	0x0380
        /*00a2*/ 	.short	0x0030


	//----- nvinfo : EIATTR_SW_WAR
	.align		4
.L_287:
        /*00a4*/ 	.byte	0x04, 0x36
        /*00a6*/ 	.short	(.L_289 - .L_288)
.L_288:
        /*00a8*/ 	.word	0x00000008
.L_289:


//--------------------- .nv.info._Z23nppiSwapChannels_kernelIiLi3ELi4EEvPKT_iPS0_iiiPKiS0_ --------------------------
	.section	.nv.info._Z23nppiSwapChannels_kernelIiLi3ELi4EEvPKT_iPS0_iiiPKiS0_,"",@"SHT_CUDA_INFO"
	.sectionflags	@""
	.align	4


	//----- nvinfo : EIATTR_CUDA_API_VERSION
	.align		4
        /*0000*/ 	.byte	0x04, 0x37
        /*0002*/ 	.short	(.L_291 - .L_290)
.L_290:
        /*0004*/ 	.word	0x00000082


	//----- nvinfo : EIATTR_KPARAM_INFO
	.align		4
.L_291:
        /*0008*/ 	.byte	0x04, 0x17
        /*000a*/ 	.short	(.L_293 - .L_292)
.L_292:
        /*000c*/ 	.word	0x00000000
        /*0010*/ 	.short	0x0007
        /*0012*/ 	.short	0x0030
        /*0014*/ 	.byte	0x00, 0xf0, 0x11, 0x00


	//----- nvinfo : EIATTR_KPARAM_INFO
	.align		4
.L_293:
        /*0018*/ 	.byte	0x04, 0x17
        /*001a*/ 	.short	(.L_295 - .L_294)
.L_294:
        /*001c*/ 	.word	0x00000000
        /*0020*/ 	.short	0x0006
        /*0022*/ 	.short	0x0028
        /*0024*/ 	.byte	0x00, 0xf5, 0x21, 0x00


	//----- nvinfo : EIATTR_KPARAM_INFO
	.align		4
.L_295:
        /*0028*/ 	.byte	0x04, 0x17
        /*002a*/ 	.short	(.L_297 - .L_296)
.L_296:
        /*002c*/ 	.word	0x00000000
        /*0030*/ 	.short	0x0005
        /*0032*/ 	.short	0x0020
        /*0034*/ 	.byte	0x00, 0xf0, 0x11, 0x00


	//----- nvinfo : EIATTR_KPARAM_INFO
	.align		4
.L_297:
        /*0038*/ 	.byte	0x04, 0x17
        /*003a*/ 	.short	(.L_299 - .L_298)
.L_298:
        /*003c*/ 	.word	0x00000000
        /*0040*/ 	.short	0x0004
        /*0042*/ 	.short	0x001c
        /*0044*/ 	.byte	0x00, 0xf0, 0x11, 0x00


	//----- nvinfo : EIATTR_KPARAM_INFO
	.align		4
.L_299:
        /*0048*/ 	.byte	0x04, 0x17
        /*004a*/ 	.short	(.L_301 - .L_300)
.L_300:
        /*004c*/ 	.word	0x00000000
        /*0050*/ 	.short	0x0003
        /*0052*/ 	.short	0x0018
        /*0054*/ 	.byte	0x00, 0xf0, 0x11, 0x00


	//----- nvinfo : EIATTR_KPARAM_INFO
	.align		4
.L_301:
        /*0058*/ 	.byte	0x04, 0x17
        /*005a*/ 	.short	(.L_303 - .L_302)
.L_302:
        /*005c*/ 	.word	0x00000000
        /*0060*/ 	.short	0x0002
        /*0062*/ 	.short	0x0010
        /*0064*/ 	.byte	0x00, 0xf5, 0x21, 0x00


	//----- nvinfo : EIATTR_KPARAM_INFO
	.align		4
.L_303:
        /*0068*/ 	.byte	0x04, 0x17
        /*006a*/ 	.short	(.L_305 - .L_304)
.L_304:
        /*006c*/ 	.word	0x00000000
        /*0070*/ 	.short	0x0001
        /*0072*/ 	.short	0x0008
        /*0074*/ 	.byte	0x00, 0xf0, 0x11, 0x00


	//----- nvinfo : EIATTR_KPARAM_INFO
	.align		4
.L_305:
        /*0078*/ 	.byte	0x04, 0x17
        /*007a*/ 	.short	(.L_307 - .L_306)
.L_306:
        /*007c*/ 	.word	0x00000000
        /*0080*/ 	.short	0x0000
        /*0082*/ 	.short	0x0000
        /*0084*/ 	.byte	0x00, 0xf5, 0x21, 0x00


	//----- nvinfo : EIATTR_SPARSE_MMA_MASK
	.align		4
.L_307:
        /*0088*/ 	.byte	0x03, 0x50
        /*008a*/ 	.short	0x0000


	//----- nvinfo : EIATTR_MAXREG_COUNT
	.align		4
        /*008c*/ 	.byte	0x03, 0x1b
        /*008e*/ 	.short	0x00ff


	//----- nvinfo : EIATTR_MERCURY_ISA_VERSION
	.align		4
        /*0090*/ 	.byte	0x03, 0x5f
        /*0092*/ 	.short	0x0101


	//----- nvinfo : EIATTR_VRC_CTA_INIT_COUNT
	.align		4
        /*0094*/ 	.byte	0x02, 0x4a
	.zero		1
	.zero		1


	//----- nvinfo : EIATTR_EXIT_INSTR_OFFSETS
	.align		4
        /*0098*/ 	.byte	0x04, 0x1c
        /*009a*/ 	.short	(.L_309 - .L_308)


	//   ....[0]....
.L_308:
        /*009c*/ 	.word	0x000000d0


	//   ....[1]....
        /*00a0*/ 	.word	0x000003a0


	//----- nvinfo : EIATTR_CBANK_PARAM_SIZE
	.align		4
.L_309:
        /*00a4*/ 	.byte	0x03, 0x19
        /*00a6*/ 	.short	0x0034


	//----- nvinfo : EIATTR_PARAM_CBANK
	.align		4
        /*00a8*/ 	.byte	0x04, 0x0a
        /*00aa*/ 	.short	(.L_311 - .L_310)
	.align		4
.L_310:
        /*00ac*/ 	.word	index@(.nv.constant0._Z23nppiSwapChannels_kernelIiLi3ELi4EEvPKT_iPS0_iiiPKiS0_)
        /*00b0*/ 	.short	0x0380
        /*00b2*/ 	.short	0x0034


	//----- nvinfo : EIATTR_SW_WAR
	.align		4
.L_311:
        /*00b4*/ 	.byte	0x04, 0x36
        /*00b6*/ 	.short	(.L_313 - .L_312)
.L_312:
        /*00b8*/ 	.word	0x00000008
.L_313:


//--------------------- .nv.info._Z23nppiSwapChannels_kernelIiLi4ELi3EEvPKT_iPS0_iiiPKiS0_ --------------------------
	.section	.nv.info._Z23nppiSwapChannels_kernelIiLi4ELi3EEvPKT_iPS0_iiiPKiS0_,"",@"SHT_CUDA_INFO"
	.sectionflags	@""
	.align	4


	//----- nvinfo : EIATTR_CUDA_API_VERSION
	.align		4
        /*0000*/ 	.byte	0x04, 0x37
        /*0002*/ 	.short	(.L_315 - .L_314)
.L_314:
        /*0004*/ 	.word	0x00000082


	//----- nvinfo : EIATTR_KPARAM_INFO
	.align		4
.L_315:
        /*0008*/ 	.byte	0x04, 0x17
        /*000a*/ 	.short	(.L_317 - .L_316)
.L_316:
        /*000c*/ 	.word	0x00000000
        /*0010*/ 	.short	0x0007
        /*0012*/ 	.short	0x0030
        /*0014*/ 	.byte	0x00, 0xf0, 0x11, 0x00


	//----- nvinfo : EIATTR_KPARAM_INFO
	.align		4
.L_317:
        /*0018*/ 	.byte	0x04, 0x17
        /*001a*/ 	.short	(.L_319 - .L_318)
.L_318:
        /*001c*/ 	.word	0x00000000
        /*0020*/ 	.short	0x0006
        /*0022*/ 	.short	0x0028
        /*0024*/ 	.byte	0x00, 0xf5, 0x21, 0x00


	//----- nvinfo : EIATTR_KPARAM_INFO
	.align		4
.L_319:
        /*0028*/ 	.byte	0x04, 0x17
        /*002a*/ 	.short	(.L_321 - .L_320)
.L_320:
        /*002c*/ 	.word	0x00000000
        /*0030*/ 	.short	0x0005
        /*0032*/ 	.short	0x0020
        /*0034*/ 	.byte	0x00, 0xf0, 0x11, 0x00


	//----- nvinfo : EIATTR_KPARAM_INFO
	.align		4
.L_321:
        /*0038*/ 	.byte	0x04, 0x17
        /*003a*/ 	.short	(.L_323 - .L_322)
.L_322:
        /*003c*/ 	.word	0x00000000
        /*0040*/ 	.short	0x0004
        /*0042*/ 	.short	0x001c
        /*0044*/ 	.byte	0x00, 0xf0, 0x11, 0x00


	//----- nvinfo : EIATTR_KPARAM_INFO
	.align		4
.L_323:
        /*0048*/ 	.byte	0x04, 0x17
        /*004a*/ 	.short	(.L_325 - .L_324)
.L_324:
        /*004c*/ 	.word	0x00000000
        /*0050*/ 	.short	0x0003
        /*0052*/ 	.short	0x0018
        /*0054*/ 	.byte	0x00, 0xf0, 0x11, 0x00


	//----- nvinfo : EIATTR_KPARAM_INFO
	.align		4
.L_325:
        /*0058*/ 	.byte	0x04, 0x17
        /*005a*/ 	.short	(.L_327 - .L_326)
.L_326:
        /*005c*/ 	.word	0x00000000
        /*0060*/ 	.short	0x0002
        /*0062*/ 	.short	0x0010
        /*0064*/ 	.byte	0x00, 0xf5, 0x21, 0x00


	//----- nvinfo : EIATTR_KPARAM_INFO
	.align		4
.L_327:
        /*0068*/ 	.byte	0x04, 0x17
        /*006a*/ 	.short	(.L_329 - .L_328)
.L_328:
        /*006c*/ 	.word	0x00000000
        /*0070*/ 	.short	0x0001
        /*0072*/ 	.short	0x0008
        /*0074*/ 	.byte	0x00, 0xf0, 0x11, 0x00


	//----- nvinfo : EIATTR_KPARAM_INFO
	.align		4
.L_329:
        /*0078*/ 	.byte	0x04, 0x17
        /*007a*/ 	.short	(.L_331 - .L_330)
.L_330:
        /*007c*/ 	.word	0x00000000
        /*0080*/ 	.short	0x0000
        /*0082*/ 	.short	0x0000
        /*0084*/ 	.byte	0x00, 0xf5, 0x21, 0x00


	//----- nvinfo : EIATTR_SPARSE_MMA_MASK
	.align		4
.L_331:
        /*0088*/ 	.byte	0x03, 0x50
        /*008a*/ 	.short	0x0000


	//----- nvinfo : EIATTR_MAXREG_COUNT
	.align		4
        /*008c*/ 	.byte	0x03, 0x1b
        /*008e*/ 	.short	0x00ff


	//----- nvinfo : EIATTR_MERCURY_ISA_VERSION
	.align		4
        /*0090*/ 	.byte	0x03, 0x5f
        /*0092*/ 	.short	0x0101


	//----- nvinfo : EIATTR_VRC_CTA_INIT_COUNT
	.align		4
        /*0094*/ 	.byte	0x02, 0x4a
	.zero		1
	.zero		1


	//----- nvinfo : EIATTR_EXIT_INSTR_OFFSETS
	.align		4
        /*0098*/ 	.byte	0x04, 0x1c
        /*009a*/ 	.short	(.L_333 - .L_332)


	//   ....[0]....
.L_332:
        /*009c*/ 	.word	0x000000d0


	//   ....[1]....
        /*00a0*/ 	.word	0x00000340


	//----- nvinfo : EIATTR_CBANK_PARAM_SIZE
	.align		4
.L_333:
        /*00a4*/ 	.byte	0x03, 0x19
        /*00a6*/ 	.short	0x0034


	//----- nvinfo : EIATTR_PARAM_CBANK
	.align		4
        /*00a8*/ 	.byte	0x04, 0x0a
        /*00aa*/ 	.short	(.L_335 - .L_334)
	.align		4
.L_334:
        /*00ac*/ 	.word	index@(.nv.constant0._Z23nppiSwapChannels_kernelIiLi4ELi3EEvPKT_iPS0_iiiPKiS0_)
        /*00b0*/ 	.short	0x0380
        /*00b2*/ 	.short	0x0034


	//----- nvinfo : EIATTR_SW_WAR
	.align		4
.L_335:
        /*00b4*/ 	.byte	0x04, 0x36
        /*00b6*/ 	.short	(.L_337 - .L_336)
.L_336:
        /*00b8*/ 	.word	0x00000008
.L_337:


//--------------------- .nv.info._Z23nppiSwapChannels_kernelIiLi4ELi4EEvPKT_iPS0_iiiPKiS0_ --------------------------
	.section	.nv.info._Z23nppiSwapChannels_kernelIiLi4ELi4EEvPKT_iPS0_iiiPKiS0_,"",@"SHT_CUDA_INFO"
	.sectionflags	@""
	.align	4


	//----- nvinfo : EIATTR_CUDA_API_VERSION
	.align		4
        /*0000*/ 	.byte	0x04, 0x37
        /*0002*/ 	.short	(.L_339 - .L_338)
.L_338:
        /*0004*/ 	.word	0x00000082


	//----- nvinfo : EIATTR_KPARAM_INFO
	.align		4
.L_339:
        /*0008*/ 	.byte	0x04, 0x17
        /*000a*/ 	.short	(.L_341 - .L_340)
.L_340:
        /*000c*/ 	.word	0x00000000
        /*0010*/ 	.short	0x0007
        /*0012*/ 	.short	0x0030
        /*0014*/ 	.byte	0x00, 0xf0, 0x11, 0x00


	//----- nvinfo : EIATTR_KPARAM_INFO
	.align		4
.L_341:
        /*0018*/ 	.byte	0x04, 0x17
        /*001a*/ 	.short	(.L_343 - .L_342)
.L_342:
        /*001c*/ 	.word	0x00000000
        /*0020*/ 	.short	0x0006
        /*0022*/ 	.short	0x0028
        /*0024*/ 	.byte	0x00, 0xf5, 0x21, 0x00


	//----- nvinfo : EIATTR_KPARAM_INFO
	.align		4
.L_343:
        /*0028*/ 	.byte	0x04, 0x17
        /*002a*/ 	.short	(.L_345 - .L_344)
.L_344:
        /*002c*/ 	.word	0x00000000
        /*0030*/ 	.short	0x0005
        /*0032*/ 	.short	0x0020
        /*0034*/ 	.byte	0x00, 0xf0, 0x11, 0x00


	//----- nvinfo : EIATTR_KPARAM_INFO
	.align		4
.L_345:
        /*0038*/ 	.byte	0x04, 0x17
        /*003a*/ 	.short	(.L_347 - .L_346)
.L_346:
        /*003c*/ 	.word	0x00000000
        /*0040*/ 	.short	0x0004
        /*0042*/ 	.short	0x001c
        /*0044*/ 	.byte	0x00, 0xf0, 0x11, 0x00


	//----- nvinfo : EIATTR_KPARAM_INFO
	.align		4
.L_347:
        /*0048*/ 	.byte	0x04, 0x17
        /*004a*/ 	.short	(.L_349 - .L_348)
.L_348:
        /*004c*/ 	.word	0x00000000
        /*0050*/ 	.short	0x0003
        /*0052*/ 	.short	0x0018
        /*0054*/ 	.byte	0x00, 0xf0, 0x11, 0x00


	//----- nvinfo : EIATTR_KPARAM_INFO
	.align		4
.L_349:
        /*0058*/ 	.byte	0x04, 0x17
        /*005a*/ 	.short	(.L_351 - .L_350)
.L_350:
        /*005c*/ 	.word	0x00000000
        /*0060*/ 	.short	0x0002
        /*0062*/ 	.short	0x0010
        /*0064*/ 	.byte	0x00, 0xf5, 0x21, 0x00


	//----- nvinfo : EIATTR_KPARAM_INFO
	.align		4
.L_351:
        /*0068*/ 	.byte	0x04, 0x17
        /*006a*/ 	.short	(.L_353 - .L_352)
.L_352:
        /*006c*/ 	.word	0x00000000
        /*0070*/ 	.short	0x0001
        /*0072*/ 	.short	0x0008
        /*0074*/ 	.byte	0x00, 0xf0, 0x11, 0x00


	//----- nvinfo : EIATTR_KPARAM_INFO
	.align		4
.L_353:
        /*0078*/ 	.byte	0x04, 0x17
        /*007a*/ 	.short	(.L_355 - .L_354)
.L_354:
        /*007c*/ 	.word	0x00000000
        /*0080*/ 	.short	0x0000
        /*0082*/ 	.short	0x0000
        /*0084*/ 	.byte	0x00, 0xf5, 0x21, 0x00


	//----- nvinfo : EIATTR_SPARSE_MMA_MASK
	.align		4
.L_355:
        /*0088*/ 	.byte	0x03, 0x50
        /*008a*/ 	.short	0x0000


	//----- nvinfo : EIATTR_MAXREG_COUNT
	.align		4
        /*008c*/ 	.byte	0x03, 0x1b
        /*008e*/ 	.short	0x00ff


	//----- nvinfo : EIATTR_MERCURY_ISA_VERSION
	.align		4
        /*0090*/ 	.byte	0x03, 0x5f
        /*0092*/ 	.short	0x0101


	//----- nvinfo : EIATTR_VRC_CTA_INIT_COUNT
	.align		4
        /*0094*/ 	.byte	0x02, 0x4a
	.zero		1
	.zero		1


	//----- nvinfo : EIATTR_EXIT_INSTR_OFFSETS
	.align		4
        /*0098*/ 	.byte	0x04, 0x1c
        /*009a*/ 	.short	(.L_357 - .L_356)


	//   ....[0]....
.L_356:
        /*009c*/ 	.word	0x000000d0


	//   ....[1]....
        /*00a0*/ 	.word	0x000003a0


	//----- nvinfo : EIATTR_CBANK_PARAM_SIZE
	.align		4
.L_357:
        /*00a4*/ 	.byte	0x03, 0x19
        /*00a6*/ 	.short	0x0034


	//----- nvinfo : EIATTR_PARAM_CBANK
	.align		4
        /*00a8*/ 	.byte	0x04, 0x0a
        /*00aa*/ 	.short	(.L_359 - .L_358)
	.align		4
.L_358:
        /*00ac*/ 	.word	index@(.nv.constant0._Z23nppiSwapChannels_kernelIiLi4ELi4EEvPKT_iPS0_iiiPKiS0_)
        /*00b0*/ 	.short	0x0380
        /*00b2*/ 	.short	0x0034


	//----- nvinfo : EIATTR_SW_WAR
	.align		4
.L_359:
        /*00b4*/ 	.byte	0x04, 0x36
        /*00b6*/ 	.short	(.L_361 - .L_360)
.L_360:
        /*00b8*/ 	.word	0x00000008
.L_361:


//--------------------- .nv.info._Z23nppiSwapChannels_kernelIiLi3ELi3EEvPKT_iPS0_iiiPKiS0_ --------------------------
	.section	.nv.info._Z23nppiSwapChannels_kernelIiLi3ELi3EEvPKT_iPS0_iiiPKiS0_,"",@"SHT_CUDA_INFO"
	.sectionflags	@""
	.align	4


	//----- nvinfo : EIATTR_CUDA_API_VERSION
	.align		4
        /*0000*/ 	.byte	0x04, 0x37
        /*0002*/ 	.short	(.L_363 - .L_362)
.L_362:
        /*0004*/ 	.word	0x00000082


	//----- nvinfo : EIATTR_KPARAM_INFO
	.align		4
.L_363:
        /*0008*/ 	.byte	0x04, 0x17
        /*000a*/ 	.short	(.L_365 - .L_364)
.L_364:
        /*000c*/ 	.word	0x00000000
        /*0010*/ 	.short	0x0007
        /*0012*/ 	.short	0x0030
        /*0014*/ 	.byte	0x00, 0xf0, 0x11, 0x00


	//----- nvinfo : EIATTR_KPARAM_INFO
	.align		4
.L_365:
        /*0018*/ 	.byte	0x04, 0x17
        /*001a*/ 	.short	(.L_367 - .L_366)
.L_366:
        /*001c*/ 	.word	0x00000000
        /*0020*/ 	.short	0x0006
        /*0022*/ 	.short	0x0028
        /*0024*/ 	.byte	0x00, 0xf5, 0x21, 0x00


	//----- nvinfo : EIATTR_KPARAM_INFO
	.align		4
.L_367:
        /*0028*/ 	.byte	0x04, 0x17
        /*002a*/ 	.short	(.L_369 - .L_368)
.L_368:
        /*002c*/ 	.word	0x00000000
        /*0030*/ 	.short	0x0005
        /*0032*/ 	.short	0x0020
        /*0034*/ 	.byte	0x00, 0xf0, 0x11, 0x00


	//----- nvinfo : EIATTR_KPARAM_INFO
	.align		4
.L_369:
        /*0038*/ 	.byte	0x04, 0x17
        /*003a*/ 	.short	(.L_371 - .L_370)
.L_370:
        /*003c*/ 	.word	0x00000000
        /*0040*/ 	.short	0x0004
        /*0042*/ 	.short	0x001c
        /*0044*/ 	.byte	0x00, 0xf0, 0x11, 0x00


	//----- nvinfo : EIATTR_KPARAM_INFO
	.align		4
.L_371:
        /*0048*/ 	.byte	0x04, 0x17
        /*004a*/ 	.short	(.L_373 - .L_372)
.L_372:
        /*004c*/ 	.word	0x00000000
        /*0050*/ 	.short	0x0003
        /*0052*/ 	.short	0x0018
        /*0054*/ 	.byte	0x00, 0xf0, 0x11, 0x00


	//----- nvinfo : EIATTR_KPARAM_INFO
	.align		4
.L_373:
        /*0058*/ 	.byte	0x04, 0x17
        /*005a*/ 	.short	(.L_375 - .L_374)
.L_374:
        /*005c*/ 	.word	0x00000000
        /*0060*/ 	.short	0x0002
        /*0062*/ 	.short	0x0010
        /*0064*/ 	.byte	0x00, 0xf5, 0x21, 0x00


	//----- nvinfo : EIATTR_KPARAM_INFO
	.align		4
.L_375:
        /*0068*/ 	.byte	0x04, 0x17
        /*006a*/ 	.short	(.L_377 - .L_376)
.L_376:
        /*006c*/ 	.word	0x00000000
        /*0070*/ 	.short	0x0001
        /*0072*/ 	.short	0x0008
        /*0074*/ 	.byte	0x00, 0xf0, 0x11, 0x00


	//----- nvinfo : EIATTR_KPARAM_INFO
	.align		4
.L_377:
        /*0078*/ 	.byte	0x04, 0x17
        /*007a*/ 	.short	(.L_379 - .L_378)
.L_378:
        /*007c*/ 	.word	0x00000000
        /*0080*/ 	.short	0x0000
        /*0082*/ 	.short	0x0000
        /*0084*/ 	.byte	0x00, 0xf5, 0x21, 0x00


	//----- nvinfo : EIATTR_SPARSE_MMA_MASK
	.align		4
.L_379:
        /*0088*/ 	.byte	0x03, 0x50
        /*008a*/ 	.short	0x0000


	//----- nvinfo : EIATTR_MAXREG_COUNT
	.align		4
        /*008c*/ 	.byte	0x03, 0x1b
        /*008e*/ 	.short	0x00ff


	//----- nvinfo : EIATTR_MERCURY_ISA_VERSION
	.align		4
        /*0090*/ 	.byte	0x03, 0x5f
        /*0092*/ 	.short	0x0101


	//----- nvinfo : EIATTR_VRC_CTA_INIT_COUNT
	.align		4
        /*0094*/ 	.byte	0x02, 0x4a
	.zero		1
	.zero		1


	//----- nvinfo : EIATTR_EXIT_INSTR_OFFSETS
	.align		4
        /*0098*/ 	.byte	0x04, 0x1c
        /*009a*/ 	.short	(.L_381 - .L_380)


	//   ....[0]....
.L_380:
        /*009c*/ 	.word	0x000000d0


	//   ....[1]....
        /*00a0*/ 	.word	0x00000340


	//----- nvinfo : EIATTR_CBANK_PARAM_SIZE
	.align		4
.L_381:
        /*00a4*/ 	.byte	0x03, 0x19
        /*00a6*/ 	.short	0x0034


	//----- nvinfo : EIATTR_PARAM_CBANK
	.align		4
        /*00a8*/ 	.byte	0x04, 0x0a
        /*00aa*/ 	.short	(.L_383 - .L_382)
	.align		4
.L_382:
        /*00ac*/ 	.word	index@(.nv.constant0._Z23nppiSwapChannels_kernelIiLi3ELi3EEvPKT_iPS0_iiiPKiS0_)
        /*00b0*/ 	.short	0x0380
        /*00b2*/ 	.short	0x0034


	//----- nvinfo : EIATTR_SW_WAR
	.align		4
.L_383:
        /*00b4*/ 	.byte	0x04, 0x36
        /*00b6*/ 	.short	(.L_385 - .L_384)
.L_384:
        /*00b8*/ 	.word	0x00000008
.L_385:


//--------------------- .nv.info._Z27nppiSwapChannels_AC4_kernelIsEvPKT_iPS0_iiiPKi --------------------------
	.section	.nv.info._Z27nppiSwapChannels_AC4_kernelIsEvPKT_iPS0_iiiPKi,"",@"SHT_CUDA_INFO"
	.sectionflags	@""
	.align	4


	//----- nvinfo : EIATTR_CUDA_API_VERSION
	.align		4
        /*0000*/ 	.byte	0x04, 0x37
        /*0002*/ 	.short	(.L_387 - .L_386)
.L_386:
        /*0004*/ 	.word	0x00000082


	//----- nvinfo : EIATTR_KPARAM_INFO
	.align		4
.L_387:
        /*0008*/ 	.byte	0x04, 0x17
        /*000a*/ 	.short	(.L_389 - .L_388)
.L_388:
        /*000c*/ 	.word	0x00000000
        /*0010*/ 	.short	0x0006
        /*0012*/ 	.short	0x0028
        /*0014*/ 	.byte	0x00, 0xf5, 0x21, 0x00


	//----- nvinfo : EIATTR_KPARAM_INFO
	.align		4
.L_389:
        /*0018*/ 	.byte	0x04, 0x17
        /*001a*/ 	.short	(.L_391 - .L_390)
.L_390:
        /*001c*/ 	.word	0x00000000
        /*0020*/ 	.short	0x0005
        /*0022*/ 	.short	0x0020
        /*0024*/ 	.byte	0x00, 0xf0, 0x11, 0x00


	//----- nvinfo : EIATTR_KPARAM_INFO
	.align		4
.L_391:
        /*0028*/ 	.byte	0x04, 0x17
        /*002a*/ 	.short	(.L_393 - .L_392)
.L_392:
        /*002c*/ 	.word	0x00000000
        /*0030*/ 	.short	0x0004
        /*0032*/ 	.short	0x001c
        /*0034*/ 	.byte	0x00, 0xf0, 0x11, 0x00


	//----- nvinfo : EIATTR_KPARAM_INFO
	.align		4
.L_393:
        /*0038*/ 	.byte	0x04, 0x17
        /*003a*/ 	.short	(.L_395 - .L_394)
.L_394:
        /*003c*/ 	.word	0x00000000
        /*0040*/ 	.short	0x0003
        /*0042*/ 	.short	0x0018
        /*0044*/ 	.byte	0x00, 0xf0, 0x11, 0x00


	//----- nvinfo : EIATTR_KPARAM_INFO
	.align		4
.L_395:
        /*0048*/ 	.byte	0x04, 0x17
        /*004a*/ 	.short	(.L_397 - .L_396)
.L_396:
        /*004c*/ 	.word	0x00000000
        /*0050*/ 	.short	0x0002
        /*0052*/ 	.short	0x0010
        /*0054*/ 	.byte	0x00, 0xf5, 0x21, 0x00


	//----- nvinfo : EIATTR_KPARAM_INFO
	.align		4
.L_397:
        /*0058*/ 	.byte	0x04, 0x17
        /*005a*/ 	.short	(.L_399 - .L_398)
.L_398:
        /*005c*/ 	.word	0x00000000
        /*0060*/ 	.short	0x0001
        /*0062*/ 	.short	0x0008
        /*0064*/ 	.byte	0x00, 0xf0, 0x11, 0x00


	//----- nvinfo : EIATTR_KPARAM_INFO
	.align		4
.L_399:
        /*0068*/ 	.byte	0x04, 0x17
        /*006a*/ 	.short	(.L_401 - .L_400)
.L_400:
        /*006c*/ 	.word	0x00000000
        /*0070*/ 	.short	0x0000
        /*0072*/ 	.short	0x0000
        /*0074*/ 	.byte	0x00, 0xf5, 0x21, 0x00


	//----- nvinfo : EIATTR_SPARSE_MMA_MASK
	.align		4
.L_401:
        /*0078*/ 	.byte	0x03, 0x50
        /*007a*/ 	.short	0x0000


	//----- nvinfo : EIATTR_MAXREG_COUNT
	.align		4
        /*007c*/ 	.byte	0x03, 0x1b
        /*007e*/ 	.short	0x00ff


	//----- nvinfo : EIATTR_MERCURY_ISA_VERSION
	.align		4
        /*0080*/ 	.byte	0x03, 0x5f
        /*0082*/ 	.short	0x0101


	//----- nvinfo : EIATTR_VRC_CTA_INIT_COUNT
	.align		4
        /*0084*/ 	.byte	0x02, 0x4a
	.zero		1
	.zero		1


	//----- nvinfo : EIATTR_EXIT_INSTR_OFFSETS
	.align		4
        /*0088*/ 	.byte	0x04, 0x1c
        /*008a*/ 	.short	(.L_403 - .L_402)


	//   ....[0]....
.L_402:
        /*008c*/ 	.word	0x000000d0


	//   ....[1]....
        /*0090*/ 	.word	0x000002c0


	//----- nvinfo : EIATTR_CBANK_PARAM_SIZE
	.align		4
.L_403:
        /*0094*/ 	.byte	0x03, 0x19
        /*0096*/ 	.short	0x0030


	//----- nvinfo : EIATTR_PARAM_CBANK
	.align		4
        /*0098*/ 	.byte	0x04, 0x0a
        /*009a*/ 	.short	(.L_405 - .L_404)
	.align		4
.L_404:
        /*009c*/ 	.word	index@(.nv.constant0._Z27nppiSwapChannels_AC4_kernelIsEvPKT_iPS0_iiiPKi)
        /*00a0*/ 	.short	0x0380
        /*00a2*/ 	.short	0x0030


	//----- nvinfo : EIATTR_SW_WAR
	.align		4
.L_405:
        /*00a4*/ 	.byte	0x04, 0x36
        /*00a6*/ 	.short	(.L_407 - .L_406)
.L_406:
        /*00a8*/ 	.word	0x00000008
.L_407:


//--------------------- .nv.info._Z23nppiSwapChannels_kernelIsLi3ELi4EEvPKT_iPS0_iiiPKiS0_ --------------------------
	.section	.nv.info._Z23nppiSwapChannels_kernelIsLi3ELi4EEvPKT_iPS0_iiiPKiS0_,"",@"SHT_CUDA_INFO"
	.sectionflags	@""
	.align	4


	//----- nvinfo : EIATTR_CUDA_API_VERSION
	.align		4
        /*0000*/ 	.byte	0x04, 0x37
        /*0002*/ 	.short	(.L_409 - .L_408)
.L_408:
        /*0004*/ 	.word	0x00000082


	//----- nvinfo : EIATTR_KPARAM_INFO
	.align		4
.L_409:
        /*0008*/ 	.byte	0x04, 0x17
        /*000a*/ 	.short	(.L_411 - .L_410)
.L_410:
        /*000c*/ 	.word	0x00000000
        /*0010*/ 	.short	0x0007
        /*0012*/ 	.short	0x0030
        /*0014*/ 	.byte	0x00, 0xf0, 0x09, 0x00


	//----- nvinfo : EIATTR_KPARAM_INFO
	.align		4
.L_411:
        /*0018*/ 	.byte	0x04, 0x17
        /*001a*/ 	.short	(.L_413 - .L_412)
.L_412:
        /*001c*/ 	.word	0x00000000
        /*0020*/ 	.short	0x0006
        /*0022*/ 	.short	0x0028
        /*0024*/ 	.byte	0x00, 0xf5, 0x21, 0x00


	//----- nvinfo : EIATTR_KPARAM_INFO
	.align		4
.L_413:
        /*0028*/ 	.byte	0x04, 0x17
        /*002a*/ 	.short	(.L_415 - .L_414)
.L_414:
        /*002c*/ 	.word	0x00000000
        /*0030*/ 	.short	0x0005
        /*0032*/ 	.short	0x0020
        /*0034*/ 	.byte	0x00, 0xf0, 0x11, 0x00


	//----- nvinfo : EIATTR_KPARAM_INFO
	.align		4
.L_415:
        /*0038*/ 	.byte	0x04, 0x17
        /*003a*/ 	.short	(.L_417 - .L_416)
.L_416:
        /*003c*/ 	.word	0x00000000
        /*0040*/ 	.short	0x0004
        /*0042*/ 	.short	0x001c
        /*0044*/ 	.byte	0x00, 0xf0, 0x11, 0x00


	//----- nvinfo : EIATTR_KPARAM_INFO
	.align		4
.L_417:
        /*0048*/ 	.byte	0x04, 0x17
        /*004a*/ 	.short	(.L_419 - .L_418)
.L_418:
        /*004c*/ 	.word	0x00000000
        /*0050*/ 	.short	0x0003
        /*0052*/ 	.short	0x0018
        /*0054*/ 	.byte	0x00, 0xf0, 0x11, 0x00


	//----- nvinfo : EIATTR_KPARAM_INFO
	.align		4
.L_419:
        /*0058*/ 	.byte	0x04, 0x17
        /*005a*/ 	.short	(.L_421 - .L_420)
.L_420:
        /*005c*/ 	.word	0x00000000
        /*0060*/ 	.short	0x0002
        /*0062*/ 	.short	0x0010
        /*0064*/ 	.byte	0x00, 0xf5, 0x21, 0x00


	//----- nvinfo : EIATTR_KPARAM_INFO
	.align		4
.L_421:
        /*0068*/ 	.byte	0x04, 0x17
        /*006a*/ 	.short	(.L_423 - .L_422)
.L_422:
        /*006c*/ 	.word	0x00000000
        /*0070*/ 	.short	0x0001
        /*0072*/ 	.short	0x0008
        /*0074*/ 	.byte	0x00, 0xf0, 0x11, 0x00


	//----- nvinfo : EIATTR_KPARAM_INFO
	.align		4
.L_423:
        /*0078*/ 	.byte	0x04, 0x17
        /*007a*/ 	.short	(.L_425 - .L_424)
.L_424:
        /*007c*/ 	.word	0x00000000
        /*0080*/ 	.short	0x0000
        /*0082*/ 	.short	0x0000
        /*0084*/ 	.byte	0x00, 0xf5, 0x21, 0x00


	//----- nvinfo : EIATTR_SPARSE_MMA_MASK
	.align		4
.L_425:
        /*0088*/ 	.byte	0x03, 0x50
        /*008a*/ 	.short	0x0000


	//----- nvinfo : EIATTR_MAXREG_COUNT
	.align		4
        /*008c*/ 	.byte	0x03, 0x1b
        /*008e*/ 	.short	0x00ff


	//----- nvinfo : EIATTR_MERCURY_ISA_VERSION
	.align		4
        /*0090*/ 	.byte	0x03, 0x5f
        /*0092*/ 	.short	0x0101


	//----- nvinfo : EIATTR_VRC_CTA_INIT_COUNT
	.align		4
        /*0094*/ 	.byte	0x02, 0x4a
	.zero		1
	.zero		1


	//----- nvinfo : EIATTR_EXIT_INSTR_OFFSETS
	.align		4
        /*0098*/ 	.byte	0x04, 0x1c
        /*009a*/ 	.short	(.L_427 - .L_426)


	//   ....[0]....
.L_426:
        /*009c*/ 	.word	0x000000d0


	//   ....[1]....
        /*00a0*/ 	.word	0x000003a0


	//----- nvinfo : EIATTR_CBANK_PARAM_SIZE
	.align		4
.L_427:
        /*00a4*/ 	.byte	0x03, 0x19
        /*00a6*/ 	.short	0x0032


	//----- nvinfo : EIATTR_PARAM_CBANK
	.align		4
        /*00a8*/ 	.byte	0x04, 0x0a
        /*00aa*/ 	.short	(.L_429 - .L_428)
	.align		4
.L_428:
        /*00ac*/ 	.word	index@(.nv.constant0._Z23nppiSwapChannels_kernelIsLi3ELi4EEvPKT_iPS0_iiiPKiS0_)
        /*00b0*/ 	.short	0x0380
        /*00b2*/ 	.short	0x0032


	//----- nvinfo : EIATTR_SW_WAR
	.align		4
.L_429:
        /*00b4*/ 	.byte	0x04, 0x36
        /*00b6*/ 	.short	(.L_431 - .L_430)
.L_430:
        /*00b8*/ 	.word	0x00000008
.L_431:


//--------------------- .nv.info._Z23nppiSwapChannels_kernelIsLi4ELi3EEvPKT_iPS0_iiiPKiS0_ --------------------------
	.section	.nv.info._Z23nppiSwapChannels_kernelIsLi4ELi3EEvPKT_iPS0_iiiPKiS0_,"",@"SHT_CUDA_INFO"
	.sectionflags	@""
	.align	4


	//----- nvinfo : EIATTR_CUDA_API_VERSION
	.align		4
        /*0000*/ 	.byte	0x04, 0x37
        /*0002*/ 	.short	(.L_433 - .L_432)
.L_432:
        /*0004*/ 	.word	0x00000082


	//----- nvinfo : EIATTR_KPARAM_INFO
	.align		4
.L_433:
        /*0008*/ 	.byte	0x04, 0x17
        /*000a*/ 	.short	(.L_435 - .L_434)
.L_434:
        /*000c*/ 	.word	0x00000000
        /*0010*/ 	.short	0x0007
        /*0012*/ 	.short	0x0030
        /*0014*/ 	.byte	0x00, 0xf0, 0x09, 0x00


	//----- nvinfo : EIATTR_KPARAM_INFO
	.align		4
.L_435:
        /*0018*/ 	.byte	0x04, 0x17
        /*001a*/ 	.short	(.L_437 - .L_436)
.L_436:
        /*001c*/ 	.word	0x00000000
        /*0020*/ 	.short	0x0006
        /*0022*/ 	.short	0x0028
        /*0024*/ 	.byte	0x00, 0xf5, 0x21, 0x00


	//----- nvinfo : EIATTR_KPARAM_INFO
	.align		4
.L_437:
        /*0028*/ 	.byte	0x04, 0x17
        /*002a*/ 	.short	(.L_439 - .L_438)
.L_438:
        /*002c*/ 	.word	0x00000000
        /*0030*/ 	.short	0x0005
        /*0032*/ 	.short	0x0020
        /*0034*/ 	.byte	0x00, 0xf0, 0x11, 0x00


	//----- nvinfo : EIATTR_KPARAM_INFO
	.align		4
.L_439:
        /*0038*/ 	.byte	0x04, 0x17
        /*003a*/ 	.short	(.L_441 - .L_440)
.L_440:
        /*003c*/ 	.word	0x00000000
        /*0040*/ 	.short	0x0004
        /*0042*/ 	.short	0x001c
        /*0044*/ 	.byte	0x00, 0xf0, 0x11, 0x00


	//----- nvinfo : EIATTR_KPARAM_INFO
	.align		4
.L_441:
        /*0048*/ 	.byte	0x04, 0x17
        /*004a*/ 	.short	(.L_443 - .L_442)
.L_442:
        /*004c*/ 	.word	0x00000000
        /*0050*/ 	.short	0x0003
        /*0052*/ 	.short	0x0018
        /*0054*/ 	.byte	0x00, 0xf0, 0x11, 0x00


	//----- nvinfo : EIATTR_KPARAM_INFO
	.align		4
.L_443:
        /*0058*/ 	.byte	0x04, 0x17
        /*005a*/ 	.short	(.L_445 - .L_444)
.L_444:
        /*005c*/ 	.word	0x00000000
        /*0060*/ 	.short	0x0002
        /*0062*/ 	.short	0x0010
        /*0064*/ 	.byte	0x00, 0xf5, 0x21, 0x00


	//----- nvinfo : EIATTR_KPARAM_INFO
	.align		4
.L_445:
        /*0068*/ 	.byte	0x04, 0x17
        /*006a*/ 	.short	(.L_447 - .L_446)
.L_446:
        /*006c*/ 	.word	0x00000000
        /*0070*/ 	.short	0x0001
        /*0072*/ 	.short	0x0008
        /*0074*/ 	.byte	0x00, 0xf0, 0x11, 0x00


	//----- nvinfo : EIATTR_KPARAM_INFO
	.align		4
.L_447:
        /*0078*/ 	.byte	0x04, 0x17
        /*007a*/ 	.short	(.L_449 - .L_448)
.L_448:
        /*007c*/ 	.word	0x00000000
        /*0080*/ 	.short	0x0000
        /*0082*/ 	.short	0x0000
        /*0084*/ 	.byte	0x00, 0xf5, 0x21, 0x00


	//----- nvinfo : EIATTR_SPARSE_MMA_MASK
	.align		4
.L_449:
        /*0088*/ 	.byte	0x03, 0x50
        /*008a*/ 	.short	0x0000


	//----- nvinfo : EIATTR_MAXREG_COUNT
	.align		4
        /*008c*/ 	.byte	0x03, 0x1b
        /*008e*/ 	.short	0x00ff


	//----- nvinfo : EIATTR_MERCURY_ISA_VERSION
	.align		4
        /*0090*/ 	.byte	0x03, 0x5f
        /*0092*/ 	.short	0x0101


	//----- nvinfo : EIATTR_VRC_CTA_INIT_COUNT
	.align		4
        /*0094*/ 	.byte	0x02, 0x4a
	.zero		1
	.zero		1


	//----- nvinfo : EIATTR_EXIT_INSTR_OFFSETS
	.align		4
        /*0098*/ 	.byte	0x04, 0x1c
        /*009a*/ 	.short	(.L_451 - .L_450)


	//   ....[0]....
.L_450:
        /*009c*/ 	.word	0x000000d0


	//   ....[1]....
        /*00a0*/ 	.word	0x00000340


	//----- nvinfo : EIATTR_CBANK_PARAM_SIZE
	.align		4
.L_451:
        /*00a4*/ 	.byte	0x03, 0x19
        /*00a6*/ 	.short	0x0032


	//----- nvinfo : EIATTR_PARAM_CBANK
	.align		4
        /*00a8*/ 	.byte	0x04, 0x0a
        /*00aa*/ 	.short	(.L_453 - .L_452)
	.align		4
.L_452:
        /*00ac*/ 	.word	index@(.nv.constant0._Z23nppiSwapChannels_kernelIsLi4ELi3EEvPKT_iPS0_iiiPKiS0_)
        /*00b0*/ 	.short	0x0380
        /*00b2*/ 	.short	0x0032


	//----- nvinfo : EIATTR_SW_WAR
	.align		4
.L_453:
        /*00b4*/ 	.byte	0x04, 0x36
        /*00b6*/ 	.short	(.L_455 - .L_454)
.L_454:
        /*00b8*/ 	.word	0x00000008
.L_455:


//--------------------- .nv.info._Z23nppiSwapChannels_kernelIsLi4ELi4EEvPKT_iPS0_iiiPKiS0_ --------------------------
	.section	.nv.info._Z23nppiSwapChannels_kernelIsLi4ELi4EEvPKT_iPS0_iiiPKiS0_,"",@"SHT_CUDA_INFO"
	.sectionflags	@""
	.align	4


	//----- nvinfo : EIATTR_CUDA_API_VERSION
	.align		4
        /*0000*/ 	.byte	0x04, 0x37
        /*0002*/ 	.short	(.L_457 - .L_456)
.L_456:
        /*0004*/ 	.word	0x00000082


	//----- nvinfo : EIATTR_KPARAM_INFO
	.align		4
.L_457:
        /*0008*/ 	.byte	0x04, 0x17
        /*000a*/ 	.short	(.L_459 - .L_458)
.L_458:
        /*000c*/ 	.word	0x00000000
        /*0010*/ 	.short	0x0007
        /*0012*/ 	.short	0x0030
        /*0014*/ 	.byte	0x00, 0xf0, 0x09, 0x00


	//----- nvinfo : EIATTR_KPARAM_INFO
	.align		4
.L_459:
        /*0018*/ 	.byte	0x04, 0x17
        /*001a*/ 	.short	(.L_461 - .L_460)
.L_460:
        /*001c*/ 	.word	0x00000000
        /*0020*/ 	.short	0x0006
        /*0022*/ 	.short	0x0028
        /*0024*/ 	.byte	0x00, 0xf5, 0x21, 0x00


	//----- nvinfo : EIATTR_KPARAM_INFO
	.align		4
.L_461:
        /*0028*/ 	.byte	0x04, 0x17
        /*002a*/ 	.short	(.L_463 - .L_462)
.L_462:
        /*002c*/ 	.word	0x00000000
        /*0030*/ 	.short	0x0005
        /*0032*/ 	.short	0x0020
        /*0034*/ 	.byte	0x00, 0xf0, 0x11, 0x00


	//----- nvinfo : EIATTR_KPARAM_INFO
	.align		4
.L_463:
        /*0038*/ 	.byte	0x04, 0x17
        /*003a*/ 	.short	(.L_465 - .L_464)
.L_464:
        /*003c*/ 	.word	0x00000000
        /*0040*/ 	.short	0x0004
        /*0042*/ 	.short	0x001c
        /*0044*/ 	.byte	0x00, 0xf0, 0x11, 0x00


	//----- nvinfo : EIATTR_KPARAM_INFO
	.align		4
.L_465:
        /*0048*/ 	.byte	0x04, 0x17
        /*004a*/ 	.short	(.L_467 - .L_466)
.L_466:
        /*004c*/ 	.word	0x00000000
        /*0050*/ 	.short	0x0003
        /*0052*/ 	.short	0x0018
        /*0054*/ 	.byte	0x00, 0xf0, 0x11, 0x00


	//----- nvinfo : EIATTR_KPARAM_INFO
	.align		4
.L_467:
        /*0058*/ 	.byte	0x04, 0x17
        /*005a*/ 	.short	(.L_469 - .L_468)
.L_468:
        /*005c*/ 	.word	0x00000000
        /*0060*/ 	.short	0x0002
        /*0062*/ 	.short	0x0010
        /*0064*/ 	.byte	0x00, 0xf5, 0x21, 0x00


	//----- nvinfo : EIATTR_KPARAM_INFO
	.align		4
.L_469:
        /*0068*/ 	.byte	0x04, 0x17
        /*006a*/ 	.short	(.L_471 - .L_470)
.L_470:
        /*006c*/ 	.word	0x00000000
        /*0070*/ 	.short	0x0001
        /*0072*/ 	.short	0x0008
        /*0074*/ 	.byte	0x00, 0xf0, 0x11, 0x00


	//----- nvinfo : EIATTR_KPARAM_INFO
	.align		4
.L_471:
        /*0078*/ 	.byte	0x04, 0x17
        /*007a*/ 	.short	(.L_473 - .L_472)
.L_472:
        /*007c*/ 	.word	0x00000000
        /*0080*/ 	.short	0x0000
        /*0082*/ 	.short	0x0000
        /*0084*/ 	.byte	0x00, 0xf5, 0x21, 0x00


	//----- nvinfo : EIATTR_SPARSE_MMA_MASK
	.align		4
.L_473:
        /*0088*/ 	.byte	0x03, 0x50
        /*008a*/ 	.short	0x0000


	//----- nvinfo : EIATTR_MAXREG_COUNT
	.align		4
        /*008c*/ 	.byte	0x03, 0x1b
        /*008e*/ 	.short	0x00ff


	//----- nvinfo : EIATTR_MERCURY_ISA_VERSION
	.align		4
        /*0090*/ 	.byte	0x03, 0x5f
        /*0092*/ 	.short	0x0101


	//----- nvinfo : EIATTR_VRC_CTA_INIT_COUNT
	.align		4
        /*0094*/ 	.byte	0x02, 0x4a
	.zero		1
	.zero		1


	//----- nvinfo : EIATTR_EXIT_INSTR_OFFSETS
	.align		4
        /*0098*/ 	.byte	0x04, 0x1c
        /*009a*/ 	.short	(.L_475 - .L_474)


	//   ....[0]....
.L_474:
        /*009c*/ 	.word	0x000000d0


	//   ....[1]....
        /*00a0*/ 	.word	0x000003a0


	//----- nvinfo : EIATTR_CBANK_PARAM_SIZE
	.align		4
.L_475:
        /*00a4*/ 	.byte	0x03, 0x19
        /*00a6*/ 	.short	0x0032


	//----- nvinfo : EIATTR_PARAM_CBANK
	.align		4
        /*00a8*/ 	.byte	0x04, 0x0a
        /*00aa*/ 	.short	(.L_477 - .L_476)
	.align		4
.L_476:
        /*00ac*/ 	.word	index@(.nv.constant0._Z23nppiSwapChannels_kernelIsLi4ELi4EEvPKT_iPS0_iiiPKiS0_)
        /*00b0*/ 	.short	0x0380
        /*00b2*/ 	.short	0x0032


	//----- nvinfo : EIATTR_SW_WAR
	.align		4
.L_477:
        /*00b4*/ 	.byte	0x04, 0x36
        /*00b6*/ 	.short	(.L_479 - .L_478)
.L_478:
        /*00b8*/ 	.word	0x00000008
.L_479:


//--------------------- .nv.info._Z23nppiSwapChannels_kernelIsLi3ELi3EEvPKT_iPS0_iiiPKiS0_ --------------------------
	.section	.nv.info._Z23nppiSwapChannels_kernelIsLi3ELi3EEvPKT_iPS0_iiiPKiS0_,"",@"SHT_CUDA_INFO"
	.sectionflags	@""
	.align	4


	//----- nvinfo : EIATTR_CUDA_API_VERSION
	.align		4
        /*0000*/ 	.byte	0x04, 0x37
        /*0002*/ 	.short	(.L_481 - .L_480)
.L_480:
        /*0004*/ 	.word	0x00000082


	//----- nvinfo : EIATTR_KPARAM_INFO
	.align		4
.L_481:
        /*0008*/ 	.byte	0x04, 0x17
        /*000a*/ 	.short	(.L_483 - .L_482)
.L_482:
        /*000c*/ 	.word	0x00000000
        /*0010*/ 	.short	0x0007
        /*0012*/ 	.short	0x0030
        /*0014*/ 	.byte	0x00, 0xf0, 0x09, 0x00


	//----- nvinfo : EIATTR_KPARAM_INFO
	.align		4
.L_483:
        /*0018*/ 	.byte	0x04, 0x17
        /*001a*/ 	.short	(.L_485 - .L_484)
.L_484:
        /*001c*/ 	.word	0x00000000
        /*0020*/ 	.short	0x0006
        /*0022*/ 	.short	0x0028
        /*0024*/ 	.byte	0x00, 0xf5, 0x21, 0x00


	//----- nvinfo : EIATTR_KPARAM_INFO
	.align		4
.L_485:
        /*0028*/ 	.byte	0x04, 0x17
        /*002a*/ 	.short	(.L_487 - .L_486)
.L_486:
        /*002c*/ 	.word	0x00000000
        /*0030*/ 	.short	0x0005
        /*0032*/ 	.short	0x0020
        /*0034*/ 	.byte	0x00, 0xf0, 0x11, 0x00


	//----- nvinfo : EIATTR_KPARAM_INFO
	.align		4
.L_487:
        /*0038*/ 	.byte	0x04, 0x17
        /*003a*/ 	.short	(.L_489 - .L_488)
.L_488:
        /*003c*/ 	.word	0x00000000
        /*0040*/ 	.short	0x0004
        /*0042*/ 	.short	0x001c
        /*0044*/ 	.byte	0x00, 0xf0, 0x11, 0x00


	//----- nvinfo : EIATTR_KPARAM_INFO
	.align		4
.L_489:
        /*0048*/ 	.byte	0x04, 0x17
        /*004a*/ 	.short	(.L_491 - .L_490)
.L_490:
        /*004c*/ 	.word	0x00000000
        /*0050*/ 	.short	0x0003
        /*0052*/ 	.short	0x0018
        /*0054*/ 	.byte	0x00, 0xf0, 0x11, 0x00


	//----- nvinfo : EIATTR_KPARAM_INFO
	.align		4
.L_491:
        /*0058*/ 	.byte	0x04, 0x17
        /*005a*/ 	.short	(.L_493 - .L_492)
.L_492:
        /*005c*/ 	.word	0x00000000
        /*0060*/ 	.short	0x0002
        /*0062*/ 	.short	0x0010
        /*0064*/ 	.byte	0x00, 0xf5, 0x21, 0x00


	//----- nvinfo : EIATTR_KPARAM_INFO
	.align		4
.L_493:
        /*0068*/ 	.byte	0x04, 0x17
        /*006a*/ 	.short	(.L_495 - .L_494)
.L_494:
        /*006c*/ 	.word	0x00000000
        /*0070*/ 	.short	0x0001
        /*0072*/ 	.short	0x0008
        /*0074*/ 	.byte	0x00, 0xf0, 0x11, 0x00


	//----- nvinfo : EIATTR_KPARAM_INFO
	.align		4
.L_495:
        /*0078*/ 	.byte	0x04, 0x17
        /*007a*/ 	.short	(.L_497 - .L_496)
.L_496:
        /*007c*/ 	.word	0x00000000
        /*0080*/ 	.short	0x0000
        /*0082*/ 	.short	0x0000
        /*0084*/ 	.byte	0x00, 0xf5, 0x21, 0x00


	//----- nvinfo : EIATTR_SPARSE_MMA_MASK
	.align		4
.L_497:
        /*0088*/ 	.byte	0x03, 0x50
        /*008a*/ 	.short	0x0000


	//----- nvinfo : EIATTR_MAXREG_COUNT
	.align		4
        /*008c*/ 	.byte	0x03, 0x1b
        /*008e*/ 	.short	0x00ff


	//----- nvinfo : EIATTR_MERCURY_ISA_VERSION
	.align		4
        /*0090*/ 	.byte	0x03, 0x5f
        /*0092*/ 	.short	0x0101


	//----- nvinfo : EIATTR_VRC_CTA_INIT_COUNT
	.align		4
        /*0094*/ 	.byte	0x02, 0x4a
	.zero		1
	.zero		1


	//----- nvinfo : EIATTR_EXIT_INSTR_OFFSETS
	.align		4
        /*0098*/ 	.byte	0x04, 0x1c
        /*009a*/ 	.short	(.L_499 - .L_498)


	//   ....[0]....
.L_498:
        /*009c*/ 	.word	0x000000d0


	//   ....[1]....
        /*00a0*/ 	.word	0x00000340


	//----- nvinfo : EIATTR_CBANK_PARAM_SIZE
	.align		4
.L_499:
        /*00a4*/ 	.byte	0x03, 0x19
        /*00a6*/ 	.short	0x0032


	//----- nvinfo : EIATTR_PARAM_CBANK
	.align		4
        /*00a8*/ 	.byte	0x04, 0x0a
        /*00aa*/ 	.short	(.L_501 - .L_500)
	.align		4
.L_500:
        /*00ac*/ 	.word	index@(.nv.constant0._Z23nppiSwapChannels_kernelIsLi3ELi3EEvPKT_iPS0_iiiPKiS0_)
        /*00b0*/ 	.short	0x0380
        /*00b2*/ 	.short	0x0032


	//----- nvinfo : EIATTR_SW_WAR
	.align		4
.L_501:
        /*00b4*/ 	.byte	0x04, 0x36
        /*00b6*/ 	.short	(.L_503 - .L_502)
.L_502:
        /*00b8*/ 	.word	0x00000008
.L_503:


//--------------------- .nv.info._Z27nppiSwapChannels_AC4_kernelItEvPKT_iPS0_iiiPKi --------------------------
	.section	.nv.info._Z27nppiSwapChannels_AC4_kernelItEvPKT_iPS0_iiiPKi,"",@"SHT_CUDA_INFO"
	.sectionflags	@""
	.align	4


	//----- nvinfo : EIATTR_CUDA_API_VERSION
	.align		4
        /*0000*/ 	.byte	0x04, 0x37
        /*0002*/ 	.short	(.L_505 - .L_504)
.L_504:
        /*0004*/ 	.word	0x00000082


	//----- nvinfo : EIATTR_KPARAM_INFO
	.align		4
.L_505:
        /*0008*/ 	.byte	0x04, 0x17
        /*000a*/ 	.short	(.L_507 - .L_506)
.L_506:
        /*000c*/ 	.word	0x00000000
        /*0010*/ 	.short	0x0006
        /*0012*/ 	.short	0x0028
        /*0014*/ 	.byte	0x00, 0xf5, 0x21, 0x00


	//----- nvinfo : EIATTR_KPARAM_INFO
	.align		4
.L_507:
        /*0018*/ 	.byte	0x04, 0x17
        /*001a*/ 	.short	(.L_509 - .L_508)
.L_508:
        /*001c*/ 	.word	0x00000000
        /*0020*/ 	.short	0x0005
        /*0022*/ 	.short	0x0020
        /*0024*/ 	.byte	0x00, 0xf0, 0x11, 0x00


	//----- nvinfo : EIATTR_KPARAM_INFO
	.align		4
.L_509:
        /*0028*/ 	.byte	0x04, 0x17
        /*002a*/ 	.short	(.L_511 - .L_510)
.L_510:
        /*002c*/ 	.word	0x00000000
        /*0030*/ 	.short	0x0004
        /*0032*/ 	.short	0x001c
        /*0034*/ 	.byte	0x00, 0xf0, 0x11, 0x00


	//----- nvinfo : EIATTR_KPARAM_INFO
	.align		4
.L_511:
        /*0038*/ 	.byte	0x04, 0x17
        /*003a*/ 	.short	(.L_513 - .L_512)
.L_512:
        /*003c*/ 	.word	0x00000000
        /*0040*/ 	.short	0x0003
        /*0042*/ 	.short	0x0018
        /*0044*/ 	.byte	0x00, 0xf0, 0x11, 0x00


	//----- nvinfo : EIATTR_KPARAM_INFO
	.align		4
.L_513:
        /*0048*/ 	.byte	0x04, 0x17
        /*004a*/ 	.short	(.L_515 - .L_514)
.L_514:
        /*004c*/ 	.word	0x00000000
        /*0050*/ 	.short	0x0002
        /*0052*/ 	.short	0x0010
        /*0054*/ 	.byte	0x00, 0xf5, 0x21, 0x00


	//----- nvinfo : EIATTR_KPARAM_INFO
	.align		4
.L_515:
        /*0058*/ 	.byte	0x04, 0x17
        /*005a*/ 	.short	(.L_517 - .L_516)
.L_516:
        /*005c*/ 	.word	0x00000000
        /*0060*/ 	.short	0x0001
        /*0062*/ 	.short	0x0008
        /*0064*/ 	.byte	0x00, 0xf0, 0x11, 0x00


	//----- nvinfo : EIATTR_KPARAM_INFO
	.align		4
.L_517:
        /*0068*/ 	.byte	0x04, 0x17
        /*006a*/ 	.short	(.L_519 - .L_518)
.L_518:
        /*006c*/ 	.word	0x00000000
        /*0070*/ 	.short	0x0000
        /*0072*/ 	.short	0x0000
        /*0074*/ 	.byte	0x00, 0xf5, 0x21, 0x00


	//----- nvinfo : EIATTR_SPARSE_MMA_MASK
	.align		4
.L_519:
        /*0078*/ 	.byte	0x03, 0x50
        /*007a*/ 	.short	0x0000


	//----- nvinfo : EIATTR_MAXREG_COUNT
	.align		4
        /*007c*/ 	.byte	0x03, 0x1b
        /*007e*/ 	.short	0x00ff


	//----- nvinfo : EIATTR_MERCURY_ISA_VERSION
	.align		4
        /*0080*/ 	.byte	0x03, 0x5f
        /*0082*/ 	.short	0x0101


	//----- nvinfo : EIATTR_VRC_CTA_INIT_COUNT
	.align		4
        /*0084*/ 	.byte	0x02, 0x4a
	.zero		1
	.zero		1


	//----- nvinfo : EIATTR_EXIT_INSTR_OFFSETS
	.align		4
        /*0088*/ 	.byte	0x04, 0x1c
        /*008a*/ 	.short	(.L_521 - .L_520)


	//   ....[0]....
.L_520:
        /*008c*/ 	.word	0x000000d0


	//   ....[1]....
        /*0090*/ 	.word	0x000002c0


	//----- nvinfo : EIATTR_CBANK_PARAM_SIZE
	.align		4
.L_521:
        /*0094*/ 	.byte	0x03, 0x19
        /*0096*/ 	.short	0x0030


	//----- nvinfo : EIATTR_PARAM_CBANK
	.align		4
        /*0098*/ 	.byte	0x04, 0x0a
        /*009a*/ 	.short	(.L_523 - .L_522)
	.align		4
.L_522:
        /*009c*/ 	.word	index@(.nv.constant0._Z27nppiSwapChannels_AC4_kernelItEvPKT_iPS0_iiiPKi)
        /*00a0*/ 	.short	0x0380
        /*00a2*/ 	.short	0x0030


	//----- nvinfo : EIATTR_SW_WAR
	.align		4
.L_523:
        /*00a4*/ 	.byte	0x04, 0x36
        /*00a6*/ 	.short	(.L_525 - .L_524)
.L_524:
        /*00a8*/ 	.word	0x00000008
.L_525:


//--------------------- .nv.info._Z23nppiSwapChannels_kernelItLi3ELi4EEvPKT_iPS0_iiiPKiS0_ --------------------------
	.section	.nv.info._Z23nppiSwapChannels_kernelItLi3ELi4EEvPKT_iPS0_iiiPKiS0_,"",@"SHT_CUDA_INFO"
	.sectionflags	@""
	.align	4


	//----- nvinfo : EIATTR_CUDA_API_VERSION
	.align		4
        /*0000*/ 	.byte	0x04, 0x37
        /*0002*/ 	.short	(.L_527 - .L_526)
.L_526:
        /*0004*/ 	.word	0x00000082


	//----- nvinfo : EIATTR_KPARAM_INFO
	.align		4
.L_527:
        /*0008*/ 	.byte	0x04, 0x17
        /*000a*/ 	.short	(.L_529 - .L_528)
.L_528:
        /*000c*/ 	.word	0x00000000
        /*0010*/ 	.short	0x0007
        /*0012*/ 	.short	0x0030
        /*0014*/ 	.byte	0x00, 0xf0, 0x09, 0x00


	//----- nvinfo : EIATTR_KPARAM_INFO
	.align		4
.L_529:
        /*0018*/ 	.byte	0x04, 0x17
        /*001a*/ 	.short	(.L_531 - .L_530)
.L_530:
        /*001c*/ 	.word	0x00000000
        /*0020*/ 	.short	0x0006
        /*0022*/ 	.short	0x0028
        /*0024*/ 	.byte	0x00, 0xf5, 0x21, 0x00


	//----- nvinfo : EIATTR_KPARAM_INFO
	.align		4
.L_531:
        /*0028*/ 	.byte	0x04, 0x17
        /*002a*/ 	.short	(.L_533 - .L_532)
.L_532:
        /*002c*/ 	.word	0x00000000
        /*0030*/ 	.short	0x0005
        /*0032*/ 	.short	0x0020
        /*0034*/ 	.byte	0x00, 0xf0, 0x11, 0x00


	//----- nvinfo : EIATTR_KPARAM_INFO
	.align		4
.L_533:
        /*0038*/ 	.byte	0x04, 0x17
        /*003a*/ 	.short	(.L_535 - .L_534)
.L_534:
        /*003c*/ 	.word	0x00000000
        /*0040*/ 	.short	0x0004
        /*0042*/ 	.short	0x001c
        /*0044*/ 	.byte	0x00, 0xf0, 0x11, 0x00


	//----- nvinfo : EIATTR_KPARAM_INFO
	.align		4
.L_535:
        /*0048*/ 	.byte	0x04, 0x17
        /*004a*/ 	.short	(.L_537 - .L_536)
.L_536:
        /*004c*/ 	.word	0x00000000
        /*0050*/ 	.short	0x0003
        /*0052*/ 	.short	0x0018
        /*0054*/ 	.byte	0x00, 0xf0, 0x11, 0x00


	//----- nvinfo : EIATTR_KPARAM_INFO
	.align		4
.L_537:
        /*0058*/ 	.byte	0x04, 0x17
        /*005a*/ 	.short	(.L_539 - .L_538)
.L_538:
        /*005c*/ 	.word	0x00000000
        /*0060*/ 	.short	0x0002
        /*0062*/ 	.short	0x0010
        /*0064*/ 	.byte	0x00, 0xf5, 0x21, 0x00


	//----- nvinfo : EIATTR_KPARAM_INFO
	.align		4
.L_539:
        /*0068*/ 	.byte	0x04, 0x17
        /*006a*/ 	.short	(.L_541 - .L_540)
.L_540:
        /*006c*/ 	.word	0x00000000
        /*0070*/ 	.short	0x0001
        /*0072*/ 	.short	0x0008
        /*0074*/ 	.byte	0x00, 0xf0, 0x11, 0x00


	//----- nvinfo : EIATTR_KPARAM_INFO
	.align		4
.L_541:
        /*0078*/ 	.byte	0x04, 0x17
        /*007a*/ 	.short	(.L_543 - .L_542)
.L_542:
        /*007c*/ 	.word	0x00000000
        /*0080*/ 	.short	0x0000
        /*0082*/ 	.short	0x0000
        /*0084*/ 	.byte	0x00, 0xf5, 0x21, 0x00


	//----- nvinfo : EIATTR_SPARSE_MMA_MASK
	.align		4
.L_543:
        /*0088*/ 	.byte	0x03, 0x50
        /*008a*/ 	.short	0x0000


	//----- nvinfo : EIATTR_MAXREG_COUNT
	.align		4
        /*008c*/ 	.byte	0x03, 0x1b
        /*008e*/ 	.short	0x00ff


	//----- nvinfo : EIATTR_MERCURY_ISA_VERSION
	.align		4
        /*0090*/ 	.byte	0x03, 0x5f
        /*0092*/ 	.short	0x0101


	//----- nvinfo : EIATTR_VRC_CTA_INIT_COUNT
	.align		4
        /*0094*/ 	.byte	0x02, 0x4a
	.zero		1
	.zero		1


	//----- nvinfo : EIATTR_EXIT_INSTR_OFFSETS
	.align		4
        /*0098*/ 	.byte	0x04, 0x1c
        /*009a*/ 	.short	(.L_545 - .L_544)


	//   ....[0]....
.L_544:
        /*009c*/ 	.word	0x000000d0


	//   ....[1]....
        /*00a0*/ 	.word	0x000003a0


	//----- nvinfo : EIATTR_CBANK_PARAM_SIZE
	.align		4
.L_545:
        /*00a4*/ 	.byte	0x03, 0x19
        /*00a6*/ 	.short	0x0032


	//----- nvinfo : EIATTR_PARAM_CBANK
	.align		4
        /*00a8*/ 	.byte	0x04, 0x0a
        /*00aa*/ 	.short	(.L_547 - .L_546)
	.align		4
.L_546:
        /*00ac*/ 	.word	index@(.nv.constant0._Z23nppiSwapChannels_kernelItLi3ELi4EEvPKT_iPS0_iiiPKiS0_)
        /*00b0*/ 	.short	0x0380
        /*00b2*/ 	.short	0x0032


	//----- nvinfo : EIATTR_SW_WAR
	.align		4
.L_547:
        /*00b4*/ 	.byte	0x04, 0x36
        /*00b6*/ 	.short	(.L_549 - .L_548)
.L_548:
        /*00b8*/ 	.word	0x00000008
.L_549:


//--------------------- .nv.info._Z23nppiSwapChannels_kernelItLi4ELi3EEvPKT_iPS0_iiiPKiS0_ --------------------------
	.section	.nv.info._Z23nppiSwapChannels_kernelItLi4ELi3EEvPKT_iPS0_iiiPKiS0_,"",@"SHT_CUDA_INFO"
	.sectionflags	@""
	.align	4


	//----- nvinfo : EIATTR_CUDA_API_VERSION
	.align		4
        /*0000*/ 	.byte	0x04, 0x37
        /*0002*/ 	.short	(.L_551 - .L_550)
.L_550:
        /*0004*/ 	.word	0x00000082


	//----- nvinfo : EIATTR_KPARAM_INFO
	.align		4
.L_551:
        /*0008*/ 	.byte	0x04, 0x17
        /*000a*/ 	.short	(.L_553 - .L_552)
.L_552:
        /*000c*/ 	.word	0x00000000
        /*0010*/ 	.short	0x0007
        /*0012*/ 	.short	0x0030
        /*0014*/ 	.byte	0x00, 0xf0, 0x09, 0x00


	//----- nvinfo : EIATTR_KPARAM_INFO
	.align		4
.L_553:
        /*0018*/ 	.byte	0x04, 0x17
        /*001a*/ 	.short	(.L_555 - .L_554)
.L_554:
        /*001c*/ 	.word	0x00000000
        /*0020*/ 	.short	0x0006
        /*0022*/ 	.short	0x0028
        /*0024*/ 	.byte	0x00, 0xf5, 0x21, 0x00


	//----- nvinfo : EIATTR_KPARAM_INFO
	.align		4
.L_555:
        /*0028*/ 	.byte	0x04, 0x17
        /*002a*/ 	.short	(.L_557 - .L_556)
.L_556:
        /*002c*/ 	.word	0x00000000
        /*0030*/ 	.short	0x0005
        /*0032*/ 	.short	0x0020
        /*0034*/ 	.byte	0x00, 0xf0, 0x11, 0x00


	//----- nvinfo : EIATTR_KPARAM_INFO
	.align		4
.L_557:
        /*0038*/ 	.byte	0x04, 0x17
        /*003a*/ 	.short	(.L_559 - .L_558)
.L_558:
        /*003c*/ 	.word	0x00000000
        /*0040*/ 	.short	0x0004
        /*0042*/ 	.short	0x001c
        /*0044*/ 	.byte	0x00, 0xf0, 0x11, 0x00


	//----- nvinfo : EIATTR_KPARAM_INFO
	.align		4
.L_559:
        /*0048*/ 	.byte	0x04, 0x17
        /*004a*/ 	.short	(.L_561 - .L_560)
.L_560:
        /*004c*/ 	.word	0x00000000
        /*0050*/ 	.short	0x0003
        /*0052*/ 	.short	0x0018
        /*0054*/ 	.byte	0x00, 0xf0, 0x11, 0x00


	//----- nvinfo : EIATTR_KPARAM_INFO
	.align		4
.L_561:
        /*0058*/ 	.byte	0x04, 0x17
        /*005a*/ 	.short	(.L_563 - .L_562)
.L_562:
        /*005c*/ 	.word	0x00000000
        /*0060*/ 	.short	0x0002
        /*0062*/ 	.short	0x0010
        /*0064*/ 	.byte	0x00, 0xf5, 0x21, 0x00


	//----- nvinfo : EIATTR_KPARAM_INFO
	.align		4
.L_563:
        /*0068*/ 	.byte	0x04, 0x17
        /*006a*/ 	.short	(.L_565 - .L_564)
.L_564:
        /*006c*/ 	.word	0x00000000
        /*0070*/ 	.short	0x0001
        /*0072*/ 	.short	0x0008
        /*0074*/ 	.byte	0x00, 0xf0, 0x11, 0x00


	//----- nvinfo : EIATTR_KPARAM_INFO
	.align		4
.L_565:
        /*0078*/ 	.byte	0x04, 0x17
        /*007a*/ 	.short	(.L_567 - .L_566)
.L_566:
        /*007c*/ 	.word	0x00000000
        /*0080*/ 	.short	0x0000
        /*0082*/ 	.short	0x0000
        /*0084*/ 	.byte	0x00, 0xf5, 0x21, 0x00


	//----- nvinfo : EIATTR_SPARSE_MMA_MASK
	.align		4
.L_567:
        /*0088*/ 	.byte	0x03, 0x50
        /*008a*/ 	.short	0x0000


	//----- nvinfo : EIATTR_MAXREG_COUNT
	.align		4
        /*008c*/ 	.byte	0x03, 0x1b
        /*008e*/ 	.short	0x00ff


	//----- nvinfo : EIATTR_MERCURY_ISA_VERSION
	.align		4
        /*0090*/ 	.byte	0x03, 0x5f
        /*0092*/ 	.short	0x0101


	//----- nvinfo : EIATTR_VRC_CTA_INIT_COUNT
	.align		4
        /*0094*/ 	.byte	0x02, 0x4a
	.zero		1
	.zero		1


	//----- nvinfo : EIATTR_EXIT_INSTR_OFFSETS
	.align		4
        /*0098*/ 	.byte	0x04, 0x1c
        /*009a*/ 	.short	(.L_569 - .L_568)


	//   ....[0]....
.L_568:
        /*009c*/ 	.word	0x000000d0


	//   ....[1]....
        /*00a0*/ 	.word	0x00000340


	//----- nvinfo : EIATTR_CBANK_PARAM_SIZE
	.align		4
.L_569:
        /*00a4*/ 	.byte	0x03, 0x19
        /*00a6*/ 	.short	0x0032


	//----- nvinfo : EIATTR_PARAM_CBANK
	.align		4
        /*00a8*/ 	.byte	0x04, 0x0a
        /*00aa*/ 	.short	(.L_571 - .L_570)
	.align		4
.L_570:
        /*00ac*/ 	.word	index@(.nv.constant0._Z23nppiSwapChannels_kernelItLi4ELi3EEvPKT_iPS0_iiiPKiS0_)
        /*00b0*/ 	.short	0x0380
        /*00b2*/ 	.short	0x0032


	//----- nvinfo : EIATTR_SW_WAR
	.align		4
.L_571:
        /*00b4*/ 	.byte	0x04, 0x36
        /*00b6*/ 	.short	(.L_573 - .L_572)
.L_572:
        /*00b8*/ 	.word	0x00000008
.L_573:


//--------------------- .nv.info._Z23nppiSwapChannels_kernelItLi4ELi4EEvPKT_iPS0_iiiPKiS0_ --------------------------
	.section	.nv.info._Z23nppiSwapChannels_kernelItLi4ELi4EEvPKT_iPS0_iiiPKiS0_,"",@"SHT_CUDA_INFO"
	.sectionflags	@""
	.align	4


	//----- nvinfo : EIATTR_CUDA_API_VERSION
	.align		4
        /*0000*/ 	.byte	0x04, 0x37
        /*0002*/ 	.short	(.L_575 - .L_574)
.L_574:
        /*0004*/ 	.word	0x00000082


	//----- nvinfo : EIATTR_KPARAM_INFO
	.align		4
.L_575:
        /*0008*/ 	.byte	0x04, 0x17
        /*000a*/ 	.short	(.L_577 - .L_576)
.L_576:
        /*000c*/ 	.word	0x00000000
        /*0010*/ 	.short	0x0007
        /*0012*/ 	.short	0x0030
        /*0014*/ 	.byte	0x00, 0xf0, 0x09, 0x00


	//----- nvinfo : EIATTR_KPARAM_INFO
	.align		4
.L_577:
        /*0018*/ 	.byte	0x04, 0x17
        /*001a*/ 	.short	(.L_579 - .L_578)
.L_578:
        /*001c*/ 	.word	0x00000000
        /*0020*/ 	.short	0x0006
        /*0022*/ 	.short	0x0028
        /*0024*/ 	.byte	0x00, 0xf5, 0x21, 0x00


	//----- nvinfo : EIATTR_KPARAM_INFO
	.align		4
.L_579:
        /*0028*/ 	.byte	0x04, 0x17
        /*002a*/ 	.short	(.L_581 - .L_580)
.L_580:
        /*002c*/ 	.word	0x00000000
        /*0030*/ 	.short	0x0005
        /*0032*/ 	.short	0x0020
        /*0034*/ 	.byte	0x00, 0xf0, 0x11, 0x00


	//----- nvinfo : EIATTR_KPARAM_INFO
	.align		4
.L_581:
        /*0038*/ 	.byte	0x04, 0x17
        /*003a*/ 	.short	(.L_583 - .L_582)
.L_582:
        /*003c*/ 	.word	0x00000000
        /*0040*/ 	.short	0x0004
        /*0042*/ 	.short	0x001c
        /*0044*/ 	.byte	0x00, 0xf0, 0x11, 0x00


	//----- nvinfo : EIATTR_KPARAM_INFO
	.align		4
.L_583:
        /*0048*/ 	.byte	0x04, 0x17
        /*004a*/ 	.short	(.L_585 - .L_584)
.L_584:
        /*004c*/ 	.word	0x00000000
        /*0050*/ 	.short	0x0003
        /*0052*/ 	.short	0x0018
        /*0054*/ 	.byte	0x00, 0xf0, 0x11, 0x00


	//----- nvinfo : EIATTR_KPARAM_INFO
	.align		4
.L_585:
        /*0058*/ 	.byte	0x04, 0x17
        /*005a*/ 	.short	(.L_587 - .L_586)
.L_586:
        /*005c*/ 	.word	0x00000000
        /*0060*/ 	.short	0x0002
        /*0062*/ 	.short	0x0010
        /*0064*/ 	.byte	0x00, 0xf5, 0x21, 0x00


	//----- nvinfo : EIATTR_KPARAM_INFO
	.align		4
.L_587:
        /*0068*/ 	.byte	0x04, 0x17
        /*006a*/ 	.short	(.L_589 - .L_588)
.L_588:
        /*006c*/ 	.word	0x00000000
        /*0070*/ 	.short	0x0001
        /*0072*/ 	.short	0x0008
        /*0074*/ 	.byte	0x00, 0xf0, 0x11, 0x00


	//----- nvinfo : EIATTR_KPARAM_INFO
	.align		4
.L_589:
        /*0078*/ 	.byte	0x04, 0x17
        /*007a*/ 	.short	(.L_591 - .L_590)
.L_590:
        /*007c*/ 	.word	0x00000000
        /*0080*/ 	.short	0x0000
        /*0082*/ 	.short	0x0000
        /*0084*/ 	.byte	0x00, 0xf5, 0x21, 0x00


	//----- nvinfo : EIATTR_SPARSE_MMA_MASK
	.align		4
.L_591:
        /*0088*/ 	.byte	0x03, 0x50
        /*008a*/ 	.short	0x0000


	//----- nvinfo : EIATTR_MAXREG_COUNT
	.align		4
        /*008c*/ 	.byte	0x03, 0x1b
        /*008e*/ 	.short	0x00ff


	//----- nvinfo : EIATTR_MERCURY_ISA_VERSION
	.align		4
        /*0090*/ 	.byte	0x03, 0x5f
        /*0092*/ 	.short	0x0101


	//----- nvinfo : EIATTR_VRC_CTA_INIT_COUNT
	.align		4
        /*0094*/ 	.byte	0x02, 0x4a
	.zero		1
	.zero		1


	//----- nvinfo : EIATTR_EXIT_INSTR_OFFSETS
	.align		4
        /*0098*/ 	.byte	0x04, 0x1c
        /*009a*/ 	.short	(.L_593 - .L_592)


	//   ....[0]....
.L_592:
        /*009c*/ 	.word	0x000000d0


	//   ....[1]....
        /*00a0*/ 	.word	0x000003a0


	//----- nvinfo : EIATTR_CBANK_PARAM_SIZE
	.align		4
.L_593:
        /*00a4*/ 	.byte	0x03, 0x19
        /*00a6*/ 	.short	0x0032


	//----- nvinfo : EIATTR_PARAM_CBANK
	.align		4
        /*00a8*/ 	.byte	0x04, 0x0a
        /*00aa*/ 	.short	(.L_595 - .L_594)
	.align		4
.L_594:
        /*00ac*/ 	.word	index@(.nv.constant0._Z23nppiSwapChannels_kernelItLi4ELi4EEvPKT_iPS0_iiiPKiS0_)
        /*00b0*/ 	.short	0x0380
        /*00b2*/ 	.short	0x0032


	//----- nvinfo : EIATTR_SW_WAR
	.align		4
.L_595:
        /*00b4*/ 	.byte	0x04, 0x36
        /*00b6*/ 	.short	(.L_597 - .L_596)
.L_596:
        /*00b8*/ 	.word	0x00000008
.L_597:


//--------------------- .nv.info._Z23nppiSwapChannels_kernelItLi3ELi3EEvPKT_iPS0_iiiPKiS0_ --------------------------
	.section	.nv.info._Z23nppiSwapChannels_kernelItLi3ELi3EEvPKT_iPS0_iiiPKiS0_,"",@"SHT_CUDA_INFO"
	.sectionflags	@""
	.align	4


	//----- nvinfo : EIATTR_CUDA_API_VERSION
	.align		4
        /*0000*/ 	.byte	0x04, 0x37
        /*0002*/ 	.short	(.L_599 - .L_598)
.L_598:
        /*0004*/ 	.word	0x00000082


	//----- nvinfo : EIATTR_KPARAM_INFO
	.align		4
.L_599:
        /*0008*/ 	.byte	0x04, 0x17
        /*000a*/ 	.short	(.L_601 - .L_600)
.L_600:
        /*000c*/ 	.word	0x00000000
        /*0010*/ 	.short	0x0007
        /*0012*/ 	.short	0x0030
        /*0014*/ 	.byte	0x00, 0xf0, 0x09, 0x00


	//----- nvinfo : EIATTR_KPARAM_INFO
	.align		4
.L_601:
        /*0018*/ 	.byte	0x04, 0x17
        /*001a*/ 	.short	(.L_603 - .L_602)
.L_602:
        /*001c*/ 	.word	0x00000000
        /*0020*/ 	.short	0x0006
        /*0022*/ 	.short	0x0028
        /*0024*/ 	.byte	0x00, 0xf5, 0x21, 0x00


	//----- nvinfo : EIATTR_KPARAM_INFO
	.align		4
.L_603:
        /*0028*/ 	.byte	0x04, 0x17
        /*002a*/ 	.short	(.L_605 - .L_604)
.L_604:
        /*002c*/ 	.word	0x00000000
        /*0030*/ 	.short	0x0005
        /*0032*/ 	.short	0x0020
        /*0034*/ 	.byte	0x00, 0xf0, 0x11, 0x00


	//----- nvinfo : EIATTR_KPARAM_INFO
	.align		4
.L_605:
        /*0038*/ 	.byte	0x04, 0x17
        /*003a*/ 	.short	(.L_607 - .L_606)
.L_606:
        /*003c*/ 	.word	0x00000000
        /*0040*/ 	.short	0x0004
        /*0042*/ 	.short	0x001c
        /*0044*/ 	.byte	0x00, 0xf0, 0x11, 0x00


	//----- nvinfo : EIATTR_KPARAM_INFO
	.align		4
.L_607:
        /*0048*/ 	.byte	0x04, 0x17
        /*004a*/ 	.short	(.L_609 - .L_608)
.L_608:
        /*004c*/ 	.word	0x00000000
        /*0050*/ 	.short	0x0003
        /*0052*/ 	.short	0x0018
        /*0054*/ 	.byte	0x00, 0xf0, 0x11, 0x00


	//----- nvinfo : EIATTR_KPARAM_INFO
	.align		4
.L_609:
        /*0058*/ 	.byte	0x04, 0x17
        /*005a*/ 	.short	(.L_611 - .L_610)
.L_610:
        /*005c*/ 	.word	0x00000000
        /*0060*/ 	.short	0x0002
        /*0062*/ 	.short	0x0010
        /*0064*/ 	.byte	0x00, 0xf5, 0x21, 0x00


	//----- nvinfo : EIATTR_KPARAM_INFO
	.align		4
.L_611:
        /*0068*/ 	.byte	0x04, 0x17
        /*006a*/ 	.short	(.L_613 - .L_612)
.L_612:
        /*006c*/ 	.word	0x00000000
        /*0070*/ 	.short	0x0001
        /*0072*/ 	.short	0x0008
        /*0074*/ 	.byte	0x00, 0xf0, 0x11, 0x00


	//----- nvinfo : EIATTR_KPARAM_INFO
	.align		4
.L_613:
        /*0078*/ 	.byte	0x04, 0x17
        /*007a*/ 	.short	(.L_615 - .L_614)
.L_614:
        /*007c*/ 	.word	0x00000000
        /*0080*/ 	.short	0x0000
        /*0082*/ 	.short	0x0000
        /*0084*/ 	.byte	0x00, 0xf5, 0x21, 0x00


	//----- nvinfo : EIATTR_SPARSE_MMA_MASK
	.align		4
.L_615:
        /*0088*/ 	.byte	0x03, 0x50
        /*008a*/ 	.short	0x0000


	//----- nvinfo : EIATTR_MAXREG_COUNT
	.align		4
        /*008c*/ 	.byte	0x03, 0x1b
        /*008e*/ 	.short	0x00ff


	//----- nvinfo : EIATTR_MERCURY_ISA_VERSION
	.align		4
        /*0090*/ 	.byte	0x03, 0x5f
        /*0092*/ 	.short	0x0101


	//----- nvinfo : EIATTR_VRC_CTA_INIT_COUNT
	.align		4
        /*0094*/ 	.byte	0x02, 0x4a
	.zero		1
	.zero		1


	//----- nvinfo : EIATTR_EXIT_INSTR_OFFSETS
	.align		4
        /*0098*/ 	.byte	0x04, 0x1c
        /*009a*/ 	.short	(.L_617 - .L_616)


	//   ....[0]....
.L_616:
        /*009c*/ 	.word	0x000000d0


	//   ....[1]....
        /*00a0*/ 	.word	0x00000340


	//----- nvinfo : EIATTR_CBANK_PARAM_SIZE
	.align		4
.L_617:
        /*00a4*/ 	.byte	0x03, 0x19
        /*00a6*/ 	.short	0x0032


	//----- nvinfo : EIATTR_PARAM_CBANK
	.align		4
        /*00a8*/ 	.byte	0x04, 0x0a
        /*00aa*/ 	.short	(.L_619 - .L_618)
	.align		4
.L_618:
        /*00ac*/ 	.word	index@(.nv.constant0._Z23nppiSwapChannels_kernelItLi3ELi3EEvPKT_iPS0_iiiPKiS0_)
        /*00b0*/ 	.short	0x0380
        /*00b2*/ 	.short	0x0032


	//----- nvinfo : EIATTR_SW_WAR
	.align		4
.L_619:
        /*00b4*/ 	.byte	0x04, 0x36
        /*00b6*/ 	.short	(.L_621 - .L_620)
.L_620:
        /*00b8*/ 	.word	0x00000008
.L_621:


//--------------------- .nv.info._Z27nppiSwapChannels_AC4_kernelIhEvPKT_iPS0_iiiPKi --------------------------
	.section	.nv.info._Z27nppiSwapChannels_AC4_kernelIhEvPKT_iPS0_iiiPKi,"",@"SHT_CUDA_INFO"
	.sectionflags	@""
	.align	4


	//----- nvinfo : EIATTR_CUDA_API_VERSION
	.align		4
        /*0000*/ 	.byte	0x04, 0x37
        /*0002*/ 	.short	(.L_623 - .L_622)
.L_622:
        /*0004*/ 	.word	0x00000082


	//----- nvinfo : EIATTR_KPARAM_INFO
	.align		4
.L_623:
        /*0008*/ 	.byte	0x04, 0x17
        /*000a*/ 	.short	(.L_625 - .L_624)
.L_624:
        /*000c*/ 	.word	0x00000000
        /*0010*/ 	.short	0x0006
        /*0012*/ 	.short	0x0028
        /*0014*/ 	.byte	0x00, 0xf5, 0x21, 0x00


	//----- nvinfo : EIATTR_KPARAM_INFO
	.align		4
.L_625:
        /*0018*/ 	.byte	0x04, 0x17
        /*001a*/ 	.short	(.L_627 - .L_626)
.L_626:
        /*001c*/ 	.word	0x00000000
        /*0020*/ 	.short	0x0005
        /*0022*/ 	.short	0x0020
        /*0024*/ 	.byte	0x00, 0xf0, 0x11, 0x00


	//----- nvinfo : EIATTR_KPARAM_INFO
	.align		4
.L_627:
        /*0028*/ 	.byte	0x04, 0x17
        /*002a*/ 	.short	(.L_629 - .L_628)
.L_628:
        /*002c*/ 	.word	0x00000000
        /*0030*/ 	.short	0x0004
        /*0032*/ 	.short	0x001c
        /*0034*/ 	.byte	0x00, 0xf0, 0x11, 0x00


	//----- nvinfo : EIATTR_KPARAM_INFO
	.align		4
.L_629:
        /*0038*/ 	.byte	0x04, 0x17
        /*003a*/ 	.short	(.L_631 - .L_630)
.L_630:
        /*003c*/ 	.word	0x00000000
        /*0040*/ 	.short	0x0003
        /*0042*/ 	.short	0x0018
        /*0044*/ 	.byte	0x00, 0xf0, 0x11, 0x00


	//----- nvinfo : EIATTR_KPARAM_INFO
	.align		4
.L_631:
        /*0048*/ 	.byte	0x04, 0x17
        /*004a*/ 	.short	(.L_633 - .L_632)
.L_632:
        /*004c*/ 	.word	0x00000000
        /*0050*/ 	.short	0x0002
        /*0052*/ 	.short	0x0010
        /*0054*/ 	.byte	0x00, 0xf5, 0x21, 0x00


	//----- nvinfo : EIATTR_KPARAM_INFO
	.align		4
.L_633:
        /*0058*/ 	.byte	0x04, 0x17
        /*005a*/ 	.short	(.L_635 - .L_634)
.L_634:
        /*005c*/ 	.word	0x00000000
        /*0060*/ 	.short	0x0001
        /*0062*/ 	.short	0x0008
        /*0064*/ 	.byte	0x00, 0xf0, 0x11, 0x00


	//----- nvinfo : EIATTR_KPARAM_INFO
	.align		4
.L_635:
        /*0068*/ 	.byte	0x04, 0x17
        /*006a*/ 	.short	(.L_637 - .L_636)
.L_636:
        /*006c*/ 	.word	0x00000000
        /*0070*/ 	.short	0x0000
        /*0072*/ 	.short	0x0000
        /*0074*/ 	.byte	0x00, 0xf5, 0x21, 0x00


	//----- nvinfo : EIATTR_SPARSE_MMA_MASK
	.align		4
.L_637:
        /*0078*/ 	.byte	0x03, 0x50
        /*007a*/ 	.short	0x0000


	//----- nvinfo : EIATTR_MAXREG_COUNT
	.align		4
        /*007c*/ 	.byte	0x03, 0x1b
        /*007e*/ 	.short	0x00ff


	//----- nvinfo : EIATTR_MERCURY_ISA_VERSION
	.align		4
        /*0080*/ 	.byte	0x03, 0x5f
        /*0082*/ 	.short	0x0101


	//----- nvinfo : EIATTR_VRC_CTA_INIT_COUNT
	.align		4
        /*0084*/ 	.byte	0x02, 0x4a
	.zero		1
	.zero		1


	//----- nvinfo : EIATTR_EXIT_INSTR_OFFSETS
	.align		4
        /*0088*/ 	.byte	0x04, 0x1c
        /*008a*/ 	.short	(.L_639 - .L_638)


	//   ....[0]....
.L_638:
        /*008c*/ 	.word	0x000000d0


	//   ....[1]....
        /*0090*/ 	.word	0x00000320


	//----- nvinfo : EIATTR_CBANK_PARAM_SIZE
	.align		4
.L_639:
        /*0094*/ 	.byte	0x03, 0x19
        /*0096*/ 	.short	0x0030


	//----- nvinfo : EIATTR_PARAM_CBANK
	.align		4
        /*0098*/ 	.byte	0x04, 0x0a
        /*009a*/ 	.short	(.L_641 - .L_640)
	.align		4
.L_640:
        /*009c*/ 	.word	index@(.nv.constant0._Z27nppiSwapChannels_AC4_kernelIhEvPKT_iPS0_iiiPKi)
        /*00a0*/ 	.short	0x0380
        /*00a2*/ 	.short	0x0030


	//----- nvinfo : EIATTR_SW_WAR
	.align		4
.L_641:
        /*00a4*/ 	.byte	0x04, 0x36
        /*00a6*/ 	.short	(.L_643 - .L_642)
.L_642:
        /*00a8*/ 	.word	0x00000008
.L_643:


//--------------------- .nv.info._Z23nppiSwapChannels_kernelIhLi3ELi4EEvPKT_iPS0_iiiPKiS0_ --------------------------
	.section	.nv.info._Z23nppiSwapChannels_kernelIhLi3ELi4EEvPKT_iPS0_iiiPKiS0_,"",@"SHT_CUDA_INFO"
	.sectionflags	@""
	.align	4


	//----- nvinfo : EIATTR_CUDA_API_VERSION
	.align		4
        /*0000*/ 	.byte	0x04, 0x37
        /*0002*/ 	.short	(.L_645 - .L_644)
.L_644:
        /*0004*/ 	.word	0x00000082


	//----- nvinfo : EIATTR_KPARAM_INFO
	.align		4
.L_645:
        /*0008*/ 	.byte	0x04, 0x17
        /*000a*/ 	.short	(.L_647 - .L_646)
.L_646:
        /*000c*/ 	.word	0x00000000
        /*0010*/ 	.short	0x0007
        /*0012*/ 	.short	0x0030
        /*0014*/ 	.byte	0x00, 0xf0, 0x05, 0x00


	//----- nvinfo : EIATTR_KPARAM_INFO
	.align		4
.L_647:
        /*0018*/ 	.byte	0x04, 0x17
        /*001a*/ 	.short	(.L_649 - .L_648)
.L_648:
        /*001c*/ 	.word	0x00000000
        /*0020*/ 	.short	0x0006
        /*0022*/ 	.short	0x0028
        /*0024*/ 	.byte	0x00, 0xf5, 0x21, 0x00


	//----- nvinfo : EIATTR_KPARAM_INFO
	.align		4
.L_649:
        /*0028*/ 	.byte	0x04, 0x17
        /*002a*/ 	.short	(.L_651 - .L_650)
.L_650:
        /*002c*/ 	.word	0x00000000
        /*0030*/ 	.short	0x0005
        /*0032*/ 	.short	0x0020
        /*0034*/ 	.byte	0x00, 0xf0, 0x11, 0x00


	//----- nvinfo : EIATTR_KPARAM_INFO
	.align		4
.L_651:
        /*0038*/ 	.byte	0x04, 0x17
        /*003a*/ 	.short	(.L_653 - .L_652)
.L_652:
        /*003c*/ 	.word	0x00000000
        /*0040*/ 	.short	0x0004
        /*0042*/ 	.short	0x001c
        /*0044*/ 	.byte	0x00, 0xf0, 0x11, 0x00


	//----- nvinfo : EIATTR_KPARAM_INFO
	.align		4
.L_653:
        /*0048*/ 	.byte	0x04, 0x17
        /*004a*/ 	.short	(.L_655 - .L_654)
.L_654:
        /*004c*/ 	.word	0x00000000
        /*0050*/ 	.short	0x0003
        /*0052*/ 	.short	0x0018
        /*0054*/ 	.byte	0x00, 0xf0, 0x11, 0x00


	//----- nvinfo : EIATTR_KPARAM_INFO
	.align		4
.L_655:
        /*0058*/ 	.byte	0x04, 0x17
        /*005a*/ 	.short	(.L_657 - .L_656)
.L_656:
        /*005c*/ 	.word	0x00000000
        /*0060*/ 	.short	0x0002
        /*0062*/ 	.short	0x0010
        /*0064*/ 	.byte	0x00, 0xf5, 0x21, 0x00


	//----- nvinfo : EIATTR_KPARAM_INFO
	.align		4
.L_657:
        /*0068*/ 	.byte	0x04, 0x17
        /*006a*/ 	.short	(.L_659 - .L_658)
.L_658:
        /*006c*/ 	.word	0x00000000
        /*0070*/ 	.short	0x0001
        /*0072*/ 	.short	0x0008
        /*0074*/ 	.byte	0x00, 0xf0, 0x11, 0x00


	//----- nvinfo : EIATTR_KPARAM_INFO
	.align		4
.L_659:
        /*0078*/ 	.byte	0x04, 0x17
        /*007a*/ 	.short	(.L_661 - .L_660)
.L_660:
        /*007c*/ 	.word	0x00000000
        /*0080*/ 	.short	0x0000
        /*0082*/ 	.short	0x0000
        /*0084*/ 	.byte	0x00, 0xf5, 0x21, 0x00


	//----- nvinfo : EIATTR_SPARSE_MMA_MASK
	.align		4
.L_661:
        /*0088*/ 	.byte	0x03, 0x50
        /*008a*/ 	.short	0x0000


	//----- nvinfo : EIATTR_MAXREG_COUNT
	.align		4
        /*008c*/ 	.byte	0x03, 0x1b
        /*008e*/ 	.short	0x00ff


	//----- nvinfo : EIATTR_MERCURY_ISA_VERSION
	.align		4
        /*0090*/ 	.byte	0x03, 0x5f
        /*0092*/ 	.short	0x0101


	//----- nvinfo : EIATTR_VRC_CTA_INIT_COUNT
	.align		4
        /*0094*/ 	.byte	0x02, 0x4a
	.zero		1
	.zero		1


	//----- nvinfo : EIATTR_EXIT_INSTR_OFFSETS
	.align		4
        /*0098*/ 	.byte	0x04, 0x1c
        /*009a*/ 	.short	(.L_663 - .L_662)


	//   ....[0]....
.L_662:
        /*009c*/ 	.word	0x000000d0


	//   ....[1]....
        /*00a0*/ 	.word	0x00000450


	//----- nvinfo : EIATTR_CBANK_PARAM_SIZE
	.align		4
.L_663:
        /*00a4*/ 	.byte	0x03, 0x19
        /*00a6*/ 	.short	0x0031


	//----- nvinfo : EIATTR_PARAM_CBANK
	.align		4
        /*00a8*/ 	.byte	0x04, 0x0a
        /*00aa*/ 	.short	(.L_665 - .L_664)
	.align		4
.L_664:
        /*00ac*/ 	.word	index@(.nv.constant0._Z23nppiSwapChannels_kernelIhLi3ELi4EEvPKT_iPS0_iiiPKiS0_)
        /*00b0*/ 	.short	0x0380
        /*00b2*/ 	.short	0x0031


	//----- nvinfo : EIATTR_SW_WAR
	.align		4
.L_665:
        /*00b4*/ 	.byte	0x04, 0x36
        /*00b6*/ 	.short	(.L_667 - .L_666)
.L_666:
        /*00b8*/ 	.word	0x00000008
.L_667:


//--------------------- .nv.info._Z23nppiSwapChannels_kernelIhLi4ELi3EEvPKT_iPS0_iiiPKiS0_ --------------------------
	.section	.nv.info._Z23nppiSwapChannels_kernelIhLi4ELi3EEvPKT_iPS0_iiiPKiS0_,"",@"SHT_CUDA_INFO"
	.sectionflags	@""
	.align	4


	//----- nvinfo : EIATTR_CUDA_API_VERSION
	.align		4
        /*0000*/ 	.byte	0x04, 0x37
        /*0002*/ 	.short	(.L_669 - .L_668)
.L_668:
        /*0004*/ 	.word	0x00000082


	//----- nvinfo : EIATTR_KPARAM_INFO
	.align		4
.L_669:
        /*0008*/ 	.byte	0x04, 0x17
        /*000a*/ 	.short	(.L_671 - .L_670)
.L_670:
        /*000c*/ 	.word	0x00000000
        /*0010*/ 	.short	0x0007
        /*0012*/ 	.short	0x0030
        /*0014*/ 	.byte	0x00, 0xf0, 0x05, 0x00


	//----- nvinfo : EIATTR_KPARAM_INFO
	.align		4
.L_671:
        /*0018*/ 	.byte	0x04, 0x17
        /*001a*/ 	.short	(.L_673 - .L_672)
.L_672:
        /*001c*/ 	.word	0x00000000
        /*0020*/ 	.short	0x0006
        /*0022*/ 	.short	0x0028
        /*0024*/ 	.byte	0x00, 0xf5, 0x21, 0x00


	//----- nvinfo : EIATTR_KPARAM_INFO
	.align		4
.L_673:
        /*0028*/ 	.byte	0x04, 0x17
        /*002a*/ 	.short	(.L_675 - .L_674)
.L_674:
        /*002c*/ 	.word	0x00000000
        /*0030*/ 	.short	0x0005
        /*0032*/ 	.short	0x0020
        /*0034*/ 	.byte	0x00, 0xf0, 0x11, 0x00


	//----- nvinfo : EIATTR_KPARAM_INFO
	.align		4
.L_675:
        /*0038*/ 	.byte	0x04, 0x17
        /*003a*/ 	.short	(.L_677 - .L_676)
.L_676:
        /*003c*/ 	.word	0x00000000
        /*0040*/ 	.short	0x0004
        /*0042*/ 	.short	0x001c
        /*0044*/ 	.byte	0x00, 0xf0, 0x11, 0x00


	//----- nvinfo : EIATTR_KPARAM_INFO
	.align		4
.L_677:
        /*0048*/ 	.byte	0x04, 0x17
        /*004a*/ 	.short	(.L_679 - .L_678)
.L_678:
        /*004c*/ 	.word	0x00000000
        /*0050*/ 	.short	0x0003
        /*0052*/ 	.short	0x0018
        /*0054*/ 	.byte	0x00, 0xf0, 0x11, 0x00


	//----- nvinfo : EIATTR_KPARAM_INFO
	.align		4
.L_679:
        /*0058*/ 	.byte	0x04, 0x17
        /*005a*/ 	.short	(.L_681 - .L_680)
.L_680:
        /*005c*/ 	.word	0x00000000
        /*0060*/ 	.short	0x0002
        /*0062*/ 	.short	0x0010
        /*0064*/ 	.byte	0x00, 0xf5, 0x21, 0x00


	//----- nvinfo : EIATTR_KPARAM_INFO
	.align		4
.L_681:
        /*0068*/ 	.byte	0x04, 0x17
        /*006a*/ 	.short	(.L_683 - .L_682)
.L_682:
        /*006c*/ 	.word	0x00000000
        /*0070*/ 	.short	0x0001
        /*0072*/ 	.short	0x0008
        /*0074*/ 	.byte	0x00, 0xf0, 0x11, 0x00


	//----- nvinfo : EIATTR_KPARAM_INFO
	.align		4
.L_683:
        /*0078*/ 	.byte	0x04, 0x17
        /*007a*/ 	.short	(.L_685 - .L_684)
.L_684:
        /*007c*/ 	.word	0x00000000
        /*0080*/ 	.short	0x0000
        /*0082*/ 	.short	0x0000
        /*0084*/ 	.byte	0x00, 0xf5, 0x21, 0x00


	//----- nvinfo : EIATTR_SPARSE_MMA_MASK
	.align		4
.L_685:
        /*0088*/ 	.byte	0x03, 0x50
        /*008a*/ 	.short	0x0000


	//----- nvinfo : EIATTR_MAXREG_COUNT
	.align		4
        /*008c*/ 	.byte	0x03, 0x1b
        /*008e*/ 	.short	0x00ff


	//----- nvinfo : EIATTR_MERCURY_ISA_VERSION
	.align		4
        /*0090*/ 	.byte	0x03, 0x5f
        /*0092*/ 	.short	0x0101


	//----- nvinfo : EIATTR_VRC_CTA_INIT_COUNT
	.align		4
        /*0094*/ 	.byte	0x02, 0x4a
	.zero		1
	.zero		1


	//----- nvinfo : EIATTR_EXIT_INSTR_OFFSETS
	.align		4
        /*0098*/ 	.byte	0x04, 0x1c
        /*009a*/ 	.short	(.L_687 - .L_686)


	//   ....[0]....
.L_686:
        /*009c*/ 	.word	0x000000d0


	//   ....[1]....
        /*00a0*/ 	.word	0x000003a0


	//----- nvinfo : EIATTR_CBANK_PARAM_SIZE
	.align		4
.L_687:
        /*00a4*/ 	.byte	0x03, 0x19
        /*00a6*/ 	.short	0x0031


	//----- nvinfo : EIATTR_PARAM_CBANK
	.align		4
        /*00a8*/ 	.byte	0x04, 0x0a
        /*00aa*/ 	.short	(.L_689 - .L_688)
	.align		4
.L_688:
        /*00ac*/ 	.word	index@(.nv.constant0._Z23nppiSwapChannels_kernelIhLi4ELi3EEvPKT_iPS0_iiiPKiS0_)
        /*00b0*/ 	.short	0x0380
        /*00b2*/ 	.short	0x0031


	//----- nvinfo : EIATTR_SW_WAR
	.align		4
.L_689:
        /*00b4*/ 	.byte	0x04, 0x36
        /*00b6*/ 	.short	(.L_691 - .L_690)
.L_690:
        /*00b8*/ 	.word	0x00000008
.L_691:


//--------------------- .nv.info._Z23nppiSwapChannels_kernelIhLi4ELi4EEvPKT_iPS0_iiiPKiS0_ --------------------------
	.section	.nv.info._Z23nppiSwapChannels_kernelIhLi4ELi4EEvPKT_iPS0_iiiPKiS0_,"",@"SHT_CUDA_INFO"
	.sectionflags	@""
	.align	4


	//----- nvinfo : EIATTR_CUDA_API_VERSION
	.align		4
        /*0000*/ 	.byte	0x04, 0x37
        /*0002*/ 	.short	(.L_693 - .L_692)
.L_692:
        /*0004*/ 	.word	0x00000082


	//----- nvinfo : EIATTR_KPARAM_INFO
	.align		4
.L_693:
        /*0008*/ 	.byte	0x04, 0x17
        /*000a*/ 	.short	(.L_695 - .L_694)
.L_694:
        /*000c*/ 	.word	0x00000000
        /*0010*/ 	.short	0x0007
        /*0012*/ 	.short	0x0030
        /*0014*/ 	.byte	0x00, 0xf0, 0x05, 0x00


	//----- nvinfo : EIATTR_KPARAM_INFO
	.align		4
.L_695:
        /*0018*/ 	.byte	0x04, 0x17
        /*001a*/ 	.short	(.L_697 - .L_696)
.L_696:
        /*001c*/ 	.word	0x00000000
        /*0020*/ 	.short	0x0006
        /*0022*/ 	.short	0x0028
        /*0024*/ 	.byte	0x00, 0xf5, 0x21, 0x00


	//----- nvinfo : EIATTR_KPARAM_INFO
	.align		4
.L_697:
        /*0028*/ 	.byte	0x04, 0x17
        /*002a*/ 	.short	(.L_699 - .L_698)
.L_698:
        /*002c*/ 	.word	0x00000000
        /*0030*/ 	.short	0x0005
        /*0032*/ 	.short	0x0020
        /*0034*/ 	.byte	0x00, 0xf0, 0x11, 0x00


	//----- nvinfo : EIATTR_KPARAM_INFO
	.align		4
.L_699:
        /*0038*/ 	.byte	0x04, 0x17
        /*003a*/ 	.short	(.L_701 - .L_700)
.L_700:
        /*003c*/ 	.word	0x00000000
        /*0040*/ 	.short	0x0004
        /*0042*/ 	.short	0x001c
        /*0044*/ 	.byte	0x00, 0xf0, 0x11, 0x00


	//----- nvinfo : EIATTR_KPARAM_INFO
	.align		4
.L_701:
        /*0048*/ 	.byte	0x04, 0x17
        /*004a*/ 	.short	(.L_703 - .L_702)
.L_702:
        /*004c*/ 	.word	0x00000000
        /*0050*/ 	.short	0x0003
        /*0052*/ 	.short	0x0018
        /*0054*/ 	.byte	0x00, 0xf0, 0x11, 0x00


	//----- nvinfo : EIATTR_KPARAM_INFO
	.align		4
.L_703:
        /*0058*/ 	.byte	0x04, 0x17
        /*005a*/ 	.short	(.L_705 - .L_704)
.L_704:
        /*005c*/ 	.word	0x00000000
        /*0060*/ 	.short	0x0002
        /*0062*/ 	.short	0x0010
        /*0064*/ 	.byte	0x00, 0xf5, 0x21, 0x00


	//----- nvinfo : EIATTR_KPARAM_INFO
	.align		4
.L_705:
        /*0068*/ 	.byte	0x04, 0x17
        /*006a*/ 	.short	(.L_707 - .L_706)
.L_706:
        /*006c*/ 	.word	0x00000000
        /*0070*/ 	.short	0x0001
        /*0072*/ 	.short	0x0008
        /*0074*/ 	.byte	0x00, 0xf0, 0x11, 0x00


	//----- nvinfo : EIATTR_KPARAM_INFO
	.align		4
.L_707:
        /*0078*/ 	.byte	0x04, 0x17
        /*007a*/ 	.short	(.L_709 - .L_708)
.L_708:
        /*007c*/ 	.word	0x00000000
        /*0080*/ 	.short	0x0000
        /*0082*/ 	.short	0x0000
        /*0084*/ 	.byte	0x00, 0xf5, 0x21, 0x00


	//----- nvinfo : EIATTR_SPARSE_MMA_MASK
	.align		4
.L_709:
        /*0088*/ 	.byte	0x03, 0x50
        /*008a*/ 	.short	0x0000


	//----- nvinfo : EIATTR_MAXREG_COUNT
	.align		4
        /*008c*/ 	.byte	0x03, 0x1b
        /*008e*/ 	.short	0x00ff


	//----- nvinfo : EIATTR_MERCURY_ISA_VERSION
	.align		4
        /*0090*/ 	.byte	0x03, 0x5f
        /*0092*/ 	.short	0x0101


	//----- nvinfo : EIATTR_VRC_CTA_INIT_COUNT
	.align		4
        /*0094*/ 	.byte	0x02, 0x4a
	.zero		1
	.zero		1


	//----- nvinfo : EIATTR_EXIT_INSTR_OFFSETS
	.align		4
        /*0098*/ 	.byte	0x04, 0x1c
        /*009a*/ 	.short	(.L_711 - .L_710)


	//   ....[0]....
.L_710:
        /*009c*/ 	.word	0x000000d0


	//   ....[1]....
        /*00a0*/ 	.word	0x00000450


	//----- nvinfo : EIATTR_CBANK_PARAM_SIZE
	.align		4
.L_711:
        /*00a4*/ 	.byte	0x03, 0x19
        /*00a6*/ 	.short	0x0031


	//----- nvinfo : EIATTR_PARAM_CBANK
	.align		4
        /*00a8*/ 	.byte	0x04, 0x0a
        /*00aa*/ 	.short	(.L_713 - .L_712)
	.align		4
.L_712:
        /*00ac*/ 	.word	index@(.nv.constant0._Z23nppiSwapChannels_kernelIhLi4ELi4EEvPKT_iPS0_iiiPKiS0_)
        /*00b0*/ 	.short	0x0380
        /*00b2*/ 	.short	0x0031


	//----- nvinfo : EIATTR_SW_WAR
	.align		4
.L_713:
        /*00b4*/ 	.byte	0x04, 0x36
        /*00b6*/ 	.short	(.L_715 - .L_714)
.L_714:
        /*00b8*/ 	.word	0x00000008
.L_715:


//--------------------- .nv.info._Z23nppiSwapChannels_kernelIhLi3ELi3EEvPKT_iPS0_iiiPKiS0_ --------------------------
	.section	.nv.info._Z23nppiSwapChannels_kernelIhLi3ELi3EEvPKT_iPS0_iiiPKiS0_,"",@"SHT_CUDA_INFO"
	.sectionflags	@""
	.align	4


	//----- nvinfo : EIATTR_CUDA_API_VERSION
	.align		4
        /*0000*/ 	.byte	0x04, 0x37
        /*0002*/ 	.short	(.L_717 - .L_716)
.L_716:
        /*0004*/ 	.word	0x00000082


	//----- nvinfo : EIATTR_KPARAM_INFO
	.align		4
.L_717:
        /*0008*/ 	.byte	0x04, 0x17
        /*000a*/ 	.short	(.L_719 - .L_718)
.L_718:
        /*000c*/ 	.word	0x00000000
        /*0010*/ 	.short	0x0007
        /*0012*/ 	.short	0x0030
        /*0014*/ 	.byte	0x00, 0xf0, 0x05, 0x00


	//----- nvinfo : EIATTR_KPARAM_INFO
	.align		4
.L_719:
        /*0018*/ 	.byte	0x04, 0x17
        /*001a*/ 	.short	(.L_721 - .L_720)
.L_720:
        /*001c*/ 	.word	0x00000000
        /*0020*/ 	.short	0x0006
        /*0022*/ 	.short	0x0028
        /*0024*/ 	.byte	0x00, 0xf5, 0x21, 0x00


	//----- nvinfo : EIATTR_KPARAM_INFO
	.align		4
.L_721:
        /*0028*/ 	.byte	0x04, 0x17
        /*002a*/ 	.short	(.L_723 - .L_722)
.L_722:
        /*002c*/ 	.word	0x00000000
        /*0030*/ 	.short	0x0005
        /*0032*/ 	.short	0x0020
        /*0034*/ 	.byte	0x00, 0xf0, 0x11, 0x00


	//----- nvinfo : EIATTR_KPARAM_INFO
	.align		4
.L_723:
        /*0038*/ 	.byte	0x04, 0x17
        /*003a*/ 	.short	(.L_725 - .L_724)
.L_724:
        /*003c*/ 	.word	0x00000000
        /*0040*/ 	.short	0x0004
        /*0042*/ 	.short	0x001c
        /*0044*/ 	.byte	0x00, 0xf0, 0x11, 0x00


	//----- nvinfo : EIATTR_KPARAM_INFO
	.align		4
.L_725:
        /*0048*/ 	.byte	0x04, 0x17
        /*004a*/ 	.short	(.L_727 - .L_726)
.L_726:
        /*004c*/ 	.word	0x00000000
        /*0050*/ 	.short	0x0003
        /*0052*/ 	.short	0x0018
        /*0054*/ 	.byte	0x00, 0xf0, 0x11, 0x00


	//----- nvinfo : EIATTR_KPARAM_INFO
	.align		4
.L_727:
        /*0058*/ 	.byte	0x04, 0x17
        /*005a*/ 	.short	(.L_729 - .L_728)
.L_728:
        /*005c*/ 	.word	0x00000000
        /*0060*/ 	.short	0x0002
        /*0062*/ 	.short	0x0010
        /*0064*/ 	.byte	0x00, 0xf5, 0x21, 0x00


	//----- nvinfo : EIATTR_KPARAM_INFO
	.align		4
.L_729:
        /*0068*/ 	.byte	0x04, 0x17
        /*006a*/ 	.short	(.L_731 - .L_730)
.L_730:
        /*006c*/ 	.word	0x00000000
        /*0070*/ 	.short	0x0001
        /*0072*/ 	.short	0x0008
        /*0074*/ 	.byte	0x00, 0xf0, 0x11, 0x00


	//----- nvinfo : EIATTR_KPARAM_INFO
	.align		4
.L_731:
        /*0078*/ 	.byte	0x04, 0x17
        /*007a*/ 	.short	(.L_733 - .L_732)
.L_732:
        /*007c*/ 	.word	0x00000000
        /*0080*/ 	.short	0x0000
        /*0082*/ 	.short	0x0000
        /*0084*/ 	.byte	0x00, 0xf5, 0x21, 0x00


	//----- nvinfo : EIATTR_SPARSE_MMA_MASK
	.align		4
.L_733:
        /*0088*/ 	.byte	0x03, 0x50
        /*008a*/ 	.short	0x0000


	//----- nvinfo : EIATTR_MAXREG_COUNT
	.align		4
        /*008c*/ 	.byte	0x03, 0x1b
        /*008e*/ 	.short	0x00ff


	//----- nvinfo : EIATTR_MERCURY_ISA_VERSION
	.align		4
        /*0090*/ 	.byte	0x03, 0x5f
        /*0092*/ 	.short	0x0101


	//----- nvinfo : EIATTR_VRC_CTA_INIT_COUNT
	.align		4
        /*0094*/ 	.byte	0x02, 0x4a
	.zero		1
	.zero		1


	//----- nvinfo : EIATTR_EXIT_INSTR_OFFSETS
	.align		4
        /*0098*/ 	.byte	0x04, 0x1c
        /*009a*/ 	.short	(.L_735 - .L_734)


	//   ....[0]....
.L_734:
        /*009c*/ 	.word	0x000000d0


	//   ....[1]....
        /*00a0*/ 	.word	0x000003a0


	//----- nvinfo : EIATTR_CBANK_PARAM_SIZE
	.align		4
.L_735:
        /*00a4*/ 	.byte	0x03, 0x19
        /*00a6*/ 	.short	0x0031


	//----- nvinfo : EIATTR_PARAM_CBANK
	.align		4
        /*00a8*/ 	.byte	0x04, 0x0a
        /*00aa*/ 	.short	(.L_737 - .L_736)
	.align		4
.L_736:
        /*00ac*/ 	.word	index@(.nv.constant0._Z23nppiSwapChannels_kernelIhLi3ELi3EEvPKT_iPS0_iiiPKiS0_)
        /*00b0*/ 	.short	0x0380
        /*00b2*/ 	.short	0x0031


	//----- nvinfo : EIATTR_SW_WAR
	.align		4
.L_737:
        /*00b4*/ 	.byte	0x04, 0x36
        /*00b6*/ 	.short	(.L_739 - .L_738)
.L_738:
        /*00b8*/ 	.word	0x00000008
.L_739:


//--------------------- .nv.callgraph             --------------------------
	.section	.nv.callgraph,"",@"SHT_CUDA_CALLGRAPH"
	.align	4
	.sectionentsize	8
	.align		4
        /*0000*/ 	.word	0x00000000
	.align		4
        /*0004*/ 	.word	0xffffffff
	.align		4
        /*0008*/ 	.word	0x00000000
	.align		4
        /*000c*/ 	.word	0xfffffffe
	.align		4
        /*0010*/ 	.word	0x00000000
	.align		4
        /*0014*/ 	.word	0xfffffffd
	.align		4
        /*0018*/ 	.word	0x00000000
	.align		4
        /*001c*/ 	.word	0xfffffffc


//--------------------- .text._Z27nppiSwapChannels_AC4_kernelIfEvPKT_iPS0_iiiPKi --------------------------
	.section	.text._Z27nppiSwapChannels_AC4_kernelIfEvPKT_iPS0_iiiPKi,"ax",@progbits
	.align	128
        .global         _Z27nppiSwapChannels_AC4_kernelIfEvPKT_iPS0_iiiPKi
        .type           _Z27nppiSwapChannels_AC4_kernelIfEvPKT_iPS0_iiiPKi,@function
        .size           _Z27nppiSwapChannels_AC4_kernelIfEvPKT_iPS0_iiiPKi,(.L_x_51 - _Z27nppiSwapChannels_AC4_kernelIfEvPKT_iPS0_iiiPKi)
        .other          _Z27nppiSwapChannels_AC4_kernelIfEvPKT_iPS0_iiiPKi,@"STO_CUDA_ENTRY STV_DEFAULT"
_Z27nppiSwapChannels_AC4_kernelIfEvPKT_iPS0_iiiPKi:
.text._Z27nppiSwapChannels_AC4_kernelIfEvPKT_iPS0_iiiPKi:
[----:B------:R-:W-:Y:S01]  /*0000*/  LDC R1, c[0x0][0x37c] ;  /* 0x0000df00ff017b82 */ /* 0x000fe20000000800 */
[----:B------:R-:W0:Y:S07]  /*0010*/  S2R R5, SR_TID.Y ;  /* 0x0000000000057919 */ /* 0x000e2e0000002200 */
[----:B------:R-:W1:Y:S01]  /*0020*/  LDC R0, c[0x0][0x360] ;  /* 0x0000d800ff007b82 */ /* 0x000e620000000800 */
[----:B------:R-:W2:Y:S01]  /*0030*/  LDCU UR6, c[0x0][0x3a0] ;  /* 0x00007400ff0677ac */ /* 0x000ea20008000800 */
[----:B------:R-:W1:Y:S01]  /*0040*/  S2R R3, SR_TID.X ;  /* 0x0000000000037919 */ /* 0x000e620000002100 */
[----:B------:R-:W3:Y:S05]  /*0050*/  LDCU UR7, c[0x0][0x39c] ;  /* 0x00007380ff0777ac */ /* 0x000eea0008000800 */
[----:B------:R-:W0:Y:S08]  /*0060*/  S2UR UR5, SR_CTAID.Y ;  /* 0x00000000000579c3 */ /* 0x000e300000002600 */
[----:B------:R-:W0:Y:S08]  /*0070*/  LDC R8, c[0x0][0x364] ;  /* 0x0000d900ff087b82 */ /* 0x000e300000000800 */
[----:B------:R-:W1:Y:S01]  /*0080*/  S2UR UR4, SR_CTAID.X ;  /* 0x00000000000479c3 */ /* 0x000e620000002500 */
[----:B0-----:R-:W-:-:S05]  /*0090*/  IMAD R8, R8, UR5, R5 ;  /* 0x0000000508087c24 */ /* 0x001fca000f8e0205 */
[----:B--2---:R-:W-:Y:S01]  /*00a0*/  ISETP.GE.AND P0, PT, R8, UR6, PT ;  /* 0x0000000608007c0c */ /* 0x004fe2000bf06270 */
[----:B-1----:R-:W-:-:S05]  /*00b0*/  IMAD R0, R0, UR4, R3 ;  /* 0x0000000400007c24 */ /* 0x002fca000f8e0203 */
[----:B---3--:R-:W-:-:S13]  /*00c0*/  ISETP.GE.OR P0, PT, R0, UR7, P0 ;  /* 0x0000000700007c0c */ /* 0x008fda0008706670 */
[----:B------:R-:W-:Y:S05]  /*00d0*/  @P0 EXIT ;  /* 0x000000000000094d */ /* 0x000fea0003800000 */
[----:B------:R-:W0:Y:S01]  /*00e0*/  LDC.64 R4, c[0x0][0x3a8] ;  /* 0x0000ea00ff047b82 */ /* 0x000e220000000a00 */
[----:B------:R-:W0:Y:S01]  /*00f0*/  LDCU.64 UR4, c[0x0][0x358] ;  /* 0x00006b00ff0477ac */ /* 0x000e220008000a00 */
[----:B------:R-:W1:Y:S01]  /*0100*/  LDCU UR6, c[0x0][0x388] ;  /* 0x00007100ff0677ac */ /* 0x000e620008000800 */
[----:B------:R-:W2:Y:S01]  /*0110*/  LDCU.64 UR8, c[0x0][0x380] ;  /* 0x00007000ff0877ac */ /* 0x000ea20008000a00 */
[----:B0-----:R-:W3:Y:S01]  /*0120*/  LDG.E R6, desc[UR4][R4.64] ;  /* 0x0000000404067981 */ /* 0x001ee2000c1e1900 */
[----:B-1----:R-:W-:Y:S01]  /*0130*/  IMAD R3, R8, UR6, RZ ;  /* 0x0000000608037c24 */ /* 0x002fe2000f8e02ff */
[----:B------:R-:W-:Y:S01]  /*0140*/  SHF.L.U32 R13, R0, 0x2, RZ ;  /* 0x00000002000d7819 */ /* 0x000fe200000006ff */
[----:B------:R-:W0:Y:S01]  /*0150*/  LDCU UR6, c[0x0][0x398] ;  /* 0x00007300ff0677ac */ /* 0x000e220008000800 */
[----:B------:R-:W4:Y:S02]  /*0160*/  LDG.E R10, desc[UR4][R4.64+0x4] ;  /* 0x00000404040a7981 */ /* 0x000f24000c1e1900 */
[----:B--2---:R-:W-:-:S04]  /*0170*/  IADD3 R2, P0, PT, R3, UR8, RZ ;  /* 0x0000000803027c10 */ /* 0x004fc8000ff1e0ff */
[----:B------:R-:W-:Y:S01]  /*0180*/  LEA.HI.X.SX32 R3, R3, UR9, 0x1, P0 ;  /* 0x0000000903037c11 */ /* 0x000fe200080f0eff */
[----:B------:R-:W1:Y:S01]  /*0190*/  LDCU.64 UR8, c[0x0][0x390] ;  /* 0x00007200ff0877ac */ /* 0x000e620008000a00 */
[----:B---3--:R-:W-:-:S05]  /*01a0*/  IADD3 R7, PT, PT, R6, R13, RZ ;  /* 0x0000000d06077210 */ /* 0x008fca0007ffe0ff */
[----:B------:R-:W-:-:S06]  /*01b0*/  IMAD.WIDE R6, R7, 0x4, R2 ;  /* 0x0000000407067825 */ /* 0x000fcc00078e0202 */
[----:B------:R-:W2:Y:S01]  /*01c0*/  LDG.E R7, desc[UR4][R6.64] ;  /* 0x0000000406077981 */ /* 0x000ea2000c1e1900 */
[----:B0-----:R-:W-:Y:S01]  /*01d0*/  IMAD R0, R8, UR6, RZ ;  /* 0x0000000608007c24 */ /* 0x001fe2000f8e02ff */
[----:B----4-:R-:W-:-:S04]  /*01e0*/  IADD3 R11, PT, PT, R10, R13, RZ ;  /* 0x0000000d0a0b7210 */ /* 0x010fc80007ffe0ff */
[----:B-1----:R-:W-:-:S04]  /*01f0*/  IADD3 R8, P0, PT, R0, UR8, RZ ;  /* 0x0000000800087c10 */ /* 0x002fc8000ff1e0ff */
[----:B------:R-:W-:Y:S02]  /*0200*/  LEA.HI.X.SX32 R9, R0, UR9, 0x1, P0 ;  /* 0x0000000900097c11 */ /* 0x000fe400080f0eff */
[----:B------:R-:W3:Y:S01]  /*0210*/  LDG.E R0, desc[UR4][R4.64+0x8] ;  /* 0x0000080404007981 */ /* 0x000ee2000c1e1900 */
[----:B------:R-:W-:-:S04]  /*0220*/  IMAD.WIDE R10, R11, 0x4, R2 ;  /* 0x000000040b0a7825 */ /* 0x000fc800078e0202 */
[----:B------:R-:W-:-:S05]  /*0230*/  IMAD.WIDE R8, R13, 0x4, R8 ;  /* 0x000000040d087825 */ /* 0x000fca00078e0208 */
[----:B--2---:R-:W-:Y:S04]  /*0240*/  STG.E desc[UR4][R8.64], R7 ;  /* 0x0000000708007986 */ /* 0x004fe8000c101904 */
[----:B------:R-:W2:Y:S01]  /*0250*/  LDG.E R11, desc[UR4][R10.64] ;  /* 0x000000040a0b7981 */ /* 0x000ea2000c1e1900 */
[----:B---3--:R-:W-:-:S05]  /*0260*/  IADD3 R13, PT, PT, R0, R13, RZ ;  /* 0x0000000d000d7210 */ /* 0x008fca0007ffe0ff */
[----:B------:R-:W-:Y:S01]  /*0270*/  IMAD.WIDE R2, R13, 0x4, R2 ;  /* 0x000000040d027825 */ /* 0x000fe200078e0202 */
[----:B--2---:R-:W-:Y:S05]  /*0280*/  STG.E desc[UR4][R8.64+0x4], R11 ;  /* 0x0000040b08007986 */ /* 0x004fea000c101904 */
[----:B------:R-:W2:Y:S04]  /*0290*/  LDG.E R3, desc[UR4][R2.64] ;  /* 0x0000000402037981 */ /* 0x000ea8000c1e1900 */
[----:B------:R-:W-:Y:S04]  /*02a0*/  STG.E desc[UR4][R8.64+0xc], RZ ;  /* 0x00000cff08007986 */ /* 0x000fe8000c101904 */
[----:B--2---:R-:W-:Y:S01]  /*02b0*/  STG.E desc[UR4][R8.64+0x8], R3 ;  /* 0x0000080308007986 */ /* 0x004fe2000c101904 */
[----:B------:R-:W-:Y:S05]  /*02c0*/  EXIT ;  /* 0x000000000000794d */ /* 0x000fea0003800000 */
.L_x_0:
[----:B------:R-:W-:-:S00]  /*02d0*/  BRA `(.L_x_0) ;  /* 0xfffffffc00fc7947 */ /* 0x000fc0000383ffff */
[----:B------:R-:W-:-:S00]  /*02e0*/  NOP ;  /* 0x0000000000007918 */ /* 0x000fc00000000000 */
        /* <DEDUP_REMOVED lines=9> */
.L_x_51:


//--------------------- .text._Z23nppiSwapChannels_kernelIfLi3ELi4EEvPKT_iPS0_iiiPKiS0_ --------------------------
	.section	.text._Z23nppiSwapChannels_kernelIfLi3ELi4EEvPKT_iPS0_iiiPKiS0_,"ax",@progbits
	.align	128
        .global         _Z23nppiSwapChannels_kernelIfLi3ELi4EEvPKT_iPS0_iiiPKiS0_
        .type           _Z23nppiSwapChannels_kernelIfLi3ELi4EEvPKT_iPS0_iiiPKiS0_,@function
        .size           _Z23nppiSwapChannels_kernelIfLi3ELi4EEvPKT_iPS0_iiiPKiS0_,(.L_x_52 - _Z23nppiSwapChannels_kernelIfLi3ELi4EEvPKT_iPS0_iiiPKiS0_)
        .other          _Z23nppiSwapChannels_kernelIfLi3ELi4EEvPKT_iPS0_iiiPKiS0_,@"STO_CUDA_ENTRY STV_DEFAULT"
_Z23nppiSwapChannels_kernelIfLi3ELi4EEvPKT_iPS0_iiiPKiS0_:
.text._Z23nppiSwapChannels_kernelIfLi3ELi4EEvPKT_iPS0_iiiPKiS0_:
        /* <DEDUP_REMOVED lines=19> */
[----:B------:R-:W0:Y:S01]  /*0130*/  LDCU UR7, c[0x0][0x3b0] ;  /* 0x00007600ff0777ac */ /* 0x000e220008000800 */
[----:B-1----:R-:W-:Y:S02]  /*0140*/  IMAD R3, R6, UR6, RZ ;  /* 0x0000000606037c24 */ /* 0x002fe4000f8e02ff */
[----:B------:R-:W4:Y:S01]  /*0150*/  LDG.E R11, desc[UR4][R4.64+0x4] ;  /* 0x00000404040b7981 */ /* 0x000f22000c1e1900 */
[----:B------:R-:W1:Y:S02]  /*0160*/  LDCU UR6, c[0x0][0x398] ;  /* 0x00007300ff0677ac */ /* 0x000e640008000800 */
[C---:B--2---:R-:W-:Y:S01]  /*0170*/  IADD3 R2, P1, PT, R3.reuse, UR8, RZ ;  /* 0x0000000803027c10 */ /* 0x044fe2000ff3e0ff */
[----:B------:R-:W2:Y:S03]  /*0180*/  LDG.E R13, desc[UR4][R4.64+0x8] ;  /* 0x00000804040d7981 */ /* 0x000ea6000c1e1900 */
[----:B------:R-:W-:Y:S01]  /*0190*/  LEA.HI.X.SX32 R3, R3, UR9, 0x1, P1 ;  /* 0x0000000903037c11 */ /* 0x000fe200088f0eff */
[----:B------:R-:W5:Y:S01]  /*01a0*/  LDCU.64 UR8, c[0x0][0x390] ;  /* 0x00007200ff0877ac */ /* 0x000f620008000a00 */
[----:B0-----:R-:W-:-:S02]  /*01b0*/  MOV R17, UR7 ;  /* 0x0000000700117c02 */ /* 0x001fc40008000f00 */
[----:B---3--:R-:W-:-:S13]  /*01c0*/  ISETP.GT.U32.AND P0, PT, R7, 0x2, PT ;  /* 0x000000020700780c */ /* 0x008fda0003f04070 */
[----:B------:R-:W-:-:S04]  /*01d0*/  @!P0 IMAD R9, R0, 0x3, R7 ;  /* 0x0000000300098824 */ /* 0x000fc800078e0207 */
[----:B------:R-:W-:-:S05]  /*01e0*/  @!P0 IMAD.WIDE R8, R9, 0x4, R2 ;  /* 0x0000000409088825 */ /* 0x000fca00078e0202 */
[----:B------:R0:W3:Y:S01]  /*01f0*/  @!P0 LDG.E R17, desc[UR4][R8.64] ;  /* 0x0000000408118981 */ /* 0x0000e2000c1e1900 */
[----:B----4-:R-:W-:Y:S01]  /*0200*/  ISETP.GT.U32.AND P0, PT, R11, 0x2, PT ;  /* 0x000000020b00780c */ /* 0x010fe20003f04070 */
[----:B-1----:R-:W-:Y:S01]  /*0210*/  IMAD R7, R6, UR6, RZ ;  /* 0x0000000606077c24 */ /* 0x002fe2000f8e02ff */
[----:B------:R-:W-:-:S04]  /*0220*/  SHF.L.U32 R15, R0, 0x2, RZ ;  /* 0x00000002000f7819 */ /* 0x000fc800000006ff */
[----:B-----5:R-:W-:-:S04]  /*0230*/  IADD3 R6, P1, PT, R7, UR8, RZ ;  /* 0x0000000807067c10 */ /* 0x020fc8000ff3e0ff */
[----:B------:R-:W-:-:S03]  /*0240*/  LEA.HI.X.SX32 R7, R7, UR9, 0x1, P1 ;  /* 0x0000000907077c11 */ /* 0x000fc600088f0eff */
[----:B------:R-:W-:Y:S01]  /*0250*/  @!P0 IMAD R11, R0, 0x3, R11 ;  /* 0x00000003000b8824 */ /* 0x000fe200078e020b */
[----:B------:R-:W-:Y:S01]  /*0260*/  MOV R19, UR7 ;  /* 0x0000000700137c02 */ /* 0x000fe20008000f00 */
[----:B------:R-:W-:Y:S02]  /*0270*/  IMAD.WIDE R6, R15, 0x4, R6 ;  /* 0x000000040f067825 */ /* 0x000fe400078e0206 */
[----:B------:R-:W4:Y:S02]  /*0280*/  LDG.E R15, desc[UR4][R4.64+0xc] ;  /* 0x00000c04040f7981 */ /* 0x000f24000c1e1900 */
[----:B0-----:R-:W-:Y:S02]  /*0290*/  @!P0 IMAD.WIDE R8, R11, 0x4, R2 ;  /* 0x000000040b088825 */ /* 0x001fe400078e0202 */
[----:B---3--:R0:W-:Y:S04]  /*02a0*/  STG.E desc[UR4][R6.64], R17 ;  /* 0x0000001106007986 */ /* 0x0081e8000c101904 */
[----:B------:R-:W3:Y:S01]  /*02b0*/  @!P0 LDG.E R19, desc[UR4][R8.64] ;  /* 0x0000000408138981 */ /* 0x000ee2000c1e1900 */
[----:B--2---:R-:W-:-:S02]  /*02c0*/  ISETP.GT.U32.AND P0, PT, R13, 0x2, PT ;  /* 0x000000020d00780c */ /* 0x004fc40003f04070 */
[----:B------:R-:W-:-:S11]  /*02d0*/  MOV R21, UR7 ;  /* 0x0000000700157c02 */ /* 0x000fd60008000f00 */
[----:B------:R-:W-:-:S04]  /*02e0*/  @!P0 IMAD R11, R0, 0x3, R13 ;  /* 0x00000003000b8824 */ /* 0x000fc800078e020d */
[----:B------:R-:W-:Y:S01]  /*02f0*/  @!P0 IMAD.WIDE R10, R11, 0x4, R2 ;  /* 0x000000040b0a8825 */ /* 0x000fe200078e0202 */
[----:B---3--:R0:W-:Y:S04]  /*0300*/  STG.E desc[UR4][R6.64+0x4], R19 ;  /* 0x0000041306007986 */ /* 0x0081e8000c101904 */
[----:B------:R-:W2:Y:S01]  /*0310*/  @!P0 LDG.E R21, desc[UR4][R10.64] ;  /* 0x000000040a158981 */ /* 0x000ea2000c1e1900 */
[----:B----4-:R-:W-:Y:S02]  /*0320*/  ISETP.GT.U32.AND P0, PT, R15, 0x2, PT ;  /* 0x000000020f00780c */ /* 0x010fe40003f04070 */
[----:B------:R-:W-:Y:S01]  /*0330*/  MOV R13, UR7 ;  /* 0x00000007000d7c02 */ /* 0x000fe20008000f00 */
[----:B--2---:R0:W-:Y:S10]  /*0340*/  STG.E desc[UR4][R6.64+0x8], R21 ;  /* 0x0000081506007986 */ /* 0x0041f4000c101904 */
[----:B------:R-:W-:Y:S05]  /*0350*/  @P0 BRA `(.L_x_1) ;  /* 0x00000000000c0947 */ /* 0x000fea0003800000 */
[----:B------:R-:W-:-:S04]  /*0360*/  IMAD R15, R0, 0x3, R15 ;  /* 0x00000003000f7824 */ /* 0x000fc800078e020f */
[----:B------:R-:W-:-:S05]  /*0370*/  IMAD.WIDE R2, R15, 0x4, R2 ;  /* 0x000000040f027825 */ /* 0x000fca00078e0202 */
[----:B------:R1:W5:Y:S02]  /*0380*/  LDG.E R13, desc[UR4][R2.64] ;  /* 0x00000004020d7981 */ /* 0x000364000c1e1900 */
.L_x_1:
[----:B-----5:R-:W-:Y:S01]  /*0390*/  STG.E desc[UR4][R6.64+0xc], R13 ;  /* 0x00000c0d06007986 */ /* 0x020fe2000c101904 */
[----:B------:R-:W-:Y:S05]  /*03a0*/  EXIT ;  /* 0x000000000000794d */ /* 0x000fea0003800000 */
.L_x_2:
        /* <DEDUP_REMOVED lines=13> */
.L_x_52:


//--------------------- .text._Z23nppiSwapChannels_kernelIfLi4ELi3EEvPKT_iPS0_iiiPKiS0_ --------------------------
	.section	.text._Z23nppiSwapChannels_kernelIfLi4ELi3EEvPKT_iPS0_iiiPKiS0_,"ax",@progbits
	.align	128
        .global         _Z23nppiSwapChannels_kernelIfLi4ELi3EEvPKT_iPS0_iiiPKiS0_
        .type           _Z23nppiSwapChannels_kernelIfLi4ELi3EEvPKT_iPS0_iiiPKiS0_,@function
        .size           _Z23nppiSwapChannels_kernelIfLi4ELi3EEvPKT_iPS0_iiiPKiS0_,(.L_x_53 - _Z23nppiSwapChannels_kernelIfLi4ELi3EEvPKT_iPS0_iiiPKiS0_)
        .other          _Z23nppiSwapChannels_kernelIfLi4ELi3EEvPKT_iPS0_iiiPKiS0_,@"STO_CUDA_ENTRY STV_DEFAULT"
_Z23nppiSwapChannels_kernelIfLi4ELi3EEvPKT_iPS0_iiiPKiS0_:
.text._Z23nppiSwapChannels_kernelIfLi4ELi3EEvPKT_iPS0_iiiPKiS0_:
        /* <DEDUP_REMOVED lines=27> */
[----:B0-----:R-:W-:Y:S01]  /*01b0*/  IMAD.U32 R15, RZ, RZ, UR7 ;  /* 0x00000007ff0f7e24 */ /* 0x001fe2000f8e00ff */
[----:B---3--:R-:W-:-:S13]  /*01c0*/  ISETP.GT.U32.AND P0, PT, R7, 0x3, PT ;  /* 0x000000030700780c */ /* 0x008fda0003f04070 */
[----:B------:R-:W-:-:S04]  /*01d0*/  @!P0 IMAD R7, R0, 0x4, R7 ;  /* 0x0000000400078824 */ /* 0x000fc800078e0207 */
[----:B------:R-:W-:-:S05]  /*01e0*/  @!P0 IMAD.WIDE R6, R7, 0x4, R2 ;  /* 0x0000000407068825 */ /* 0x000fca00078e0202 */
[----:B------:R0:W3:Y:S01]  /*01f0*/  @!P0 LDG.E R15, desc[UR4][R6.64] ;  /* 0x00000004060f8981 */ /* 0x0000e2000c1e1900 */
[----:B-1----:R-:W-:-:S05]  /*0200*/  IMAD R9, R8, UR6, RZ ;  /* 0x0000000608097c24 */ /* 0x002fca000f8e02ff */
[----:B-----5:R-:W-:-:S04]  /*0210*/  IADD3 R8, P0, PT, R9, UR8, RZ ;  /* 0x0000000809087c10 */ /* 0x020fc8000ff1e0ff */
[----:B------:R-:W-:Y:S02]  /*0220*/  LEA.HI.X.SX32 R9, R9, UR9, 0x1, P0 ;  /* 0x0000000909097c11 */ /* 0x000fe400080f0eff */
[----:B----4-:R-:W-:Y:S01]  /*0230*/  ISETP.GT.U32.AND P0, PT, R11, 0x3, PT ;  /* 0x000000030b00780c */ /* 0x010fe20003f04070 */
[----:B------:R-:W-:-:S04]  /*0240*/  IMAD R17, R0, 0x3, RZ ;  /* 0x0000000300117824 */ /* 0x000fc800078e02ff */
[----:B------:R-:W-:Y:S01]  /*0250*/  IMAD.WIDE R8, R17, 0x4, R8 ;  /* 0x0000000411087825 */ /* 0x000fe200078e0208 */
[----:B0-----:R-:W-:-:S03]  /*0260*/  MOV R7, UR7 ;  /* 0x0000000700077c02 */ /* 0x001fc60008000f00 */
[----:B------:R-:W-:Y:S01]  /*0270*/  IMAD.U32 R5, RZ, RZ, UR7 ;  /* 0x00000007ff057e24 */ /* 0x000fe2000f8e00ff */
[----:B--2---:R-:W-:Y:S01]  /*0280*/  ISETP.GT.U32.AND P1, PT, R13, 0x3, PT ;  /* 0x000000030d00780c */ /* 0x004fe20003f24070 */
[----:B---3--:R0:W-:Y:S02]  /*0290*/  STG.E desc[UR4][R8.64], R15 ;  /* 0x0000000f08007986 */ /* 0x0081e4000c101904 */
[----:B------:R-:W-:Y:S10]  /*02a0*/  @P0 BRA `(.L_x_3) ;  /* 0x00000000000c0947 */ /* 0x000ff40003800000 */
[----:B------:R-:W-:-:S05]  /*02b0*/  LEA R5, R0, R11, 0x2 ;  /* 0x0000000b00057211 */ /* 0x000fca00078e10ff */
[----:B------:R-:W-:-:S06]  /*02c0*/  IMAD.WIDE R4, R5, 0x4, R2 ;  /* 0x0000000405047825 */ /* 0x000fcc00078e0202 */
[----:B------:R1:W5:Y:S02]  /*02d0*/  LDG.E R5, desc[UR4][R4.64] ;  /* 0x0000000404057981 */ /* 0x000364000c1e1900 */
.L_x_3:
[----:B-----5:R2:W-:Y:S01]  /*02e0*/  STG.E desc[UR4][R8.64+0x4], R5 ;  /* 0x0000040508007986 */ /* 0x0205e2000c101904 */
[----:B------:R-:W-:Y:S05]  /*02f0*/  @P1 BRA `(.L_x_4) ;  /* 0x00000000000c1947 */ /* 0x000fea0003800000 */
[----:B------:R-:W-:-:S05]  /*0300*/  LEA R13, R0, R13, 0x2 ;  /* 0x0000000d000d7211 */ /* 0x000fca00078e10ff */
[----:B------:R-:W-:-:S05]  /*0310*/  IMAD.WIDE R2, R13, 0x4, R2 ;  /* 0x000000040d027825 */ /* 0x000fca00078e0202 */
[----:B------:R3:W5:Y:S02]  /*0320*/  LDG.E R7, desc[UR4][R2.64] ;  /* 0x0000000402077981 */ /* 0x000764000c1e1900 */
.L_x_4:
[----:B-----5:R-:W-:Y:S01]  /*0330*/  STG.E desc[UR4][R8.64+0x8], R7 ;  /* 0x0000080708007986 */ /* 0x020fe2000c101904 */
[----:B------:R-:W-:Y:S05]  /*0340*/  EXIT ;  /* 0x000000000000794d */ /* 0x000fea0003800000 */
.L_x_5:
        /* <DEDUP_REMOVED lines=11> */
.L_x_53:


//--------------------- .text._Z23nppiSwapChannels_kernelIfLi4ELi4EEvPKT_iPS0_iiiPKiS0_ --------------------------
	.section	.text._Z23nppiSwapChannels_kernelIfLi4ELi4EEvPKT_iPS0_iiiPKiS0_,"ax",@progbits
	.align	128
        .global         _Z23nppiSwapChannels_kernelIfLi4ELi4EEvPKT_iPS0_iiiPKiS0_
        .type           _Z23nppiSwapChannels_kernelIfLi4ELi4EEvPKT_iPS0_iiiPKiS0_,@function
        .size           _Z23nppiSwapChannels_kernelIfLi4ELi4EEvPKT_iPS0_iiiPKiS0_,(.L_x_54 - _Z23nppiSwapChannels_kernelIfLi4ELi4EEvPKT_iPS0_iiiPKiS0_)
        .other          _Z23nppiSwapChannels_kernelIfLi4ELi4EEvPKT_iPS0_iiiPKiS0_,@"STO_CUDA_ENTRY STV_DEFAULT"
_Z23nppiSwapChannels_kernelIfLi4ELi4EEvPKT_iPS0_iiiPKiS0_:
.text._Z23nppiSwapChannels_kernelIfLi4ELi4EEvPKT_iPS0_iiiPKiS0_:
        /* <DEDUP_REMOVED lines=19> */
[----:B------:R-:W0:Y:S03]  /*0130*/  LDCU UR7, c[0x0][0x3b0] ;  /* 0x00007600ff0777ac */ /* 0x000e260008000800 */
[----:B------:R-:W4:Y:S01]  /*0140*/  LDG.E R10, desc[UR4][R4.64+0x4] ;  /* 0x00000404040a7981 */ /* 0x000f22000c1e1900 */
[----:B-1----:R-:W-:Y:S01]  /*0150*/  IMAD R3, R6, UR6, RZ ;  /* 0x0000000606037c24 */ /* 0x002fe2000f8e02ff */
[----:B------:R-:W1:Y:S01]  /*0160*/  LDCU UR6, c[0x0][0x398] ;  /* 0x00007300ff0677ac */ /* 0x000e620008000800 */
[----:B------:R-:W-:Y:S01]  /*0170*/  IMAD.SHL.U32 R15, R0, 0x4, RZ ;  /* 0x00000004000f7824 */ /* 0x000fe200078e00ff */
[----:B------:R-:W5:Y:S02]  /*0180*/  LDG.E R11, desc[UR4][R4.64+0x8] ;  /* 0x00000804040b7981 */ /* 0x000f64000c1e1900 */
[----:B--2---:R-:W-:-:S04]  /*0190*/  IADD3 R2, P1, PT, R3, UR8, RZ ;  /* 0x0000000803027c10 */ /* 0x004fc8000ff3e0ff */
[----:B------:R-:W-:Y:S01]  /*01a0*/  LEA.HI.X.SX32 R3, R3, UR9, 0x1, P1 ;  /* 0x0000000903037c11 */ /* 0x000fe200088f0eff */
[----:B------:R-:W2:Y:S01]  /*01b0*/  LDCU.64 UR8, c[0x0][0x390] ;  /* 0x00007200ff0877ac */ /* 0x000ea20008000a00 */
[----:B0-----:R-:W-:Y:S01]  /*01c0*/  IMAD.U32 R17, RZ, RZ, UR7 ;  /* 0x00000007ff117e24 */ /* 0x001fe2000f8e00ff */
[----:B---3--:R-:W-:-:S13]  /*01d0*/  ISETP.GT.U32.AND P0, PT, R7, 0x3, PT ;  /* 0x000000030700780c */ /* 0x008fda0003f04070 */
[----:B------:R-:W-:-:S05]  /*01e0*/  @!P0 IADD3 R9, PT, PT, R7, R15, RZ ;  /* 0x0000000f07098210 */ /* 0x000fca0007ffe0ff */
[----:B------:R-:W-:-:S05]  /*01f0*/  @!P0 IMAD.WIDE R8, R9, 0x4, R2 ;  /* 0x0000000409088825 */ /* 0x000fca00078e0202 */
[----:B------:R0:W3:Y:S01]  /*0200*/  @!P0 LDG.E R17, desc[UR4][R8.64] ;  /* 0x0000000408118981 */ /* 0x0000e2000c1e1900 */
[----:B----4-:R-:W-:Y:S01]  /*0210*/  ISETP.GT.U32.AND P0, PT, R10, 0x3, PT ;  /* 0x000000030a00780c */ /* 0x010fe20003f04070 */
[----:B-1----:R-:W-:-:S05]  /*0220*/  IMAD R0, R6, UR6, RZ ;  /* 0x0000000606007c24 */ /* 0x002fca000f8e02ff */
[----:B--2---:R-:W-:-:S04]  /*0230*/  IADD3 R6, P1, PT, R0, UR8, RZ ;  /* 0x0000000800067c10 */ /* 0x004fc8000ff3e0ff */
[----:B------:R-:W-:Y:S01]  /*0240*/  LEA.HI.X.SX32 R7, R0, UR9, 0x1, P1 ;  /* 0x0000000900077c11 */ /* 0x000fe200088f0eff */
[----:B------:R-:W-:Y:S01]  /*0250*/  IMAD.U32 R19, RZ, RZ, UR7 ;  /* 0x00000007ff137e24 */ /* 0x000fe2000f8e00ff */
[----:B------:R-:W2:Y:S01]  /*0260*/  LDG.E R0, desc[UR4][R4.64+0xc] ;  /* 0x00000c0404007981 */ /* 0x000ea2000c1e1900 */
[----:B------:R-:W-:Y:S01]  /*0270*/  @!P0 IADD3 R13, PT, PT, R10, R15, RZ ;  /* 0x0000000f0a0d8210 */ /* 0x000fe20007ffe0ff */
[----:B------:R-:W-:-:S04]  /*0280*/  IMAD.WIDE R6, R15, 0x4, R6 ;  /* 0x000000040f067825 */ /* 0x000fc800078e0206 */
[----:B0-----:R-:W-:Y:S01]  /*0290*/  @!P0 IMAD.WIDE R8, R13, 0x4, R2 ;  /* 0x000000040d088825 */ /* 0x001fe200078e0202 */
[----:B---3--:R0:W-:Y:S04]  /*02a0*/  STG.E desc[UR4][R6.64], R17 ;  /* 0x0000001106007986 */ /* 0x0081e8000c101904 */
[----:B------:R-:W3:Y:S01]  /*02b0*/  @!P0 LDG.E R19, desc[UR4][R8.64] ;  /* 0x0000000408138981 */ /* 0x000ee2000c1e1900 */
[----:B-----5:R-:W-:Y:S01]  /*02c0*/  ISETP.GT.U32.AND P0, PT, R11, 0x3, PT ;  /* 0x000000030b00780c */ /* 0x020fe20003f04070 */
[----:B------:R-:W-:-:S12]  /*02d0*/  IMAD.U32 R21, RZ, RZ, UR7 ;  /* 0x00000007ff157e24 */ /* 0x000fd8000f8e00ff */
[----:B------:R-:W-:-:S05]  /*02e0*/  @!P0 IADD3 R11, PT, PT, R11, R15, RZ ;  /* 0x0000000f0b0b8210 */ /* 0x000fca0007ffe0ff */
[----:B------:R-:W-:Y:S01]  /*02f0*/  @!P0 IMAD.WIDE R10, R11, 0x4, R2 ;  /* 0x000000040b0a8825 */ /* 0x000fe200078e0202 */
[----:B---3--:R0:W-:Y:S04]  /*0300*/  STG.E desc[UR4][R6.64+0x4], R19 ;  /* 0x0000041306007986 */ /* 0x0081e8000c101904 */
[----:B------:R-:W3:Y:S01]  /*0310*/  @!P0 LDG.E R21, desc[UR4][R10.64] ;  /* 0x000000040a158981 */ /* 0x000ee2000c1e1900 */
[----:B--2---:R-:W-:Y:S02]  /*0320*/  ISETP.GT.U32.AND P0, PT, R0, 0x3, PT ;  /* 0x000000030000780c */ /* 0x004fe40003f04070 */
[----:B------:R-:W-:Y:S01]  /*0330*/  MOV R13, UR7 ;  /* 0x00000007000d7c02 */ /* 0x000fe20008000f00 */
[----:B---3--:R0:W-:Y:S10]  /*0340*/  STG.E desc[UR4][R6.64+0x8], R21 ;  /* 0x0000081506007986 */ /* 0x0081f4000c101904 */
[----:B------:R-:W-:Y:S05]  /*0350*/  @P0 BRA `(.L_x_6) ;  /* 0x00000000000c0947 */ /* 0x000fea0003800000 */
[----:B------:R-:W-:-:S04]  /*0360*/  IMAD.IADD R15, R0, 0x1, R15 ;  /* 0x00000001000f7824 */ /* 0x000fc800078e020f */
[----:B------:R-:W-:-:S05]  /*0370*/  IMAD.WIDE R2, R15, 0x4, R2 ;  /* 0x000000040f027825 */ /* 0x000fca00078e0202 */
[----:B------:R1:W5:Y:S02]  /*0380*/  LDG.E R13, desc[UR4][R2.64] ;  /* 0x00000004020d7981 */ /* 0x000364000c1e1900 */
.L_x_6:
[----:B-----5:R-:W-:Y:S01]  /*0390*/  STG.E desc[UR4][R6.64+0xc], R13 ;  /* 0x00000c0d06007986 */ /* 0x020fe2000c101904 */
[----:B------:R-:W-:Y:S05]  /*03a0*/  EXIT ;  /* 0x000000000000794d */ /* 0x000fea0003800000 */
.L_x_7:
        /* <DEDUP_REMOVED lines=13> */
.L_x_54:


//--------------------- .text._Z23nppiSwapChannels_kernelIfLi3ELi3EEvPKT_iPS0_iiiPKiS0_ --------------------------
	.section	.text._Z23nppiSwapChannels_kernelIfLi3ELi3EEvPKT_iPS0_iiiPKiS0_,"ax",@progbits
	.align	128
        .global         _Z23nppiSwapChannels_kernelIfLi3ELi3EEvPKT_iPS0_iiiPKiS0_
        .type           _Z23nppiSwapChannels_kernelIfLi3ELi3EEvPKT_iPS0_iiiPKiS0_,@function
        .size           _Z23nppiSwapChannels_kernelIfLi3ELi3EEvPKT_iPS0_iiiPKiS0_,(.L_x_55 - _Z23nppiSwapChannels_kernelIfLi3ELi3EEvPKT_iPS0_iiiPKiS0_)
        .other          _Z23nppiSwapChannels_kernelIfLi3ELi3EEvPKT_iPS0_iiiPKiS0_,@"STO_CUDA_ENTRY STV_DEFAULT"
_Z23nppiSwapChannels_kernelIfLi3ELi3EEvPKT_iPS0_iiiPKiS0_:
.text._Z23nppiSwapChannels_kernelIfLi3ELi3EEvPKT_iPS0_iiiPKiS0_:
        /* <DEDUP_REMOVED lines=21> */
[----:B------:R-:W-:Y:S01]  /*0150*/  IMAD R13, R0, 0x3, RZ ;  /* 0x00000003000d7824 */ /* 0x000fe200078e02ff */
[----:B------:R-:W4:Y:S01]  /*0160*/  LDG.E R10, desc[UR4][R4.64+0x4] ;  /* 0x00000404040a7981 */ /* 0x000f22000c1e1900 */
[----:B------:R-:W1:Y:S01]  /*0170*/  LDCU UR6, c[0x0][0x398] ;  /* 0x00007300ff0677ac */ /* 0x000e620008000800 */
[----:B--2---:R-:W-:-:S02]  /*0180*/  IADD3 R2, P1, PT, R3, UR8, RZ ;  /* 0x0000000803027c10 */ /* 0x004fc4000ff3e0ff */
[----:B------:R2:W5:Y:S02]  /*0190*/  LDG.E R11, desc[UR4][R4.64+0x8] ;  /* 0x00000804040b7981 */ /* 0x000564000c1e1900 */
[----:B------:R-:W-:Y:S01]  /*01a0*/  LEA.HI.X.SX32 R3, R3, UR9, 0x1, P1 ;  /* 0x0000000903037c11 */ /* 0x000fe200088f0eff */
[----:B------:R-:W2:Y:S01]  /*01b0*/  LDCU.64 UR8, c[0x0][0x390] ;  /* 0x00007200ff0877ac */ /* 0x000ea20008000a00 */
[----:B0-----:R-:W-:Y:S01]  /*01c0*/  IMAD.U32 R15, RZ, RZ, UR7 ;  /* 0x00000007ff0f7e24 */ /* 0x001fe2000f8e00ff */
[----:B---3--:R-:W-:-:S13]  /*01d0*/  ISETP.GT.U32.AND P0, PT, R6, 0x2, PT ;  /* 0x000000020600780c */ /* 0x008fda0003f04070 */
[----:B------:R-:W-:-:S04]  /*01e0*/  @!P0 IMAD.IADD R7, R6, 0x1, R13 ;  /* 0x0000000106078824 */ /* 0x000fc800078e020d */
[----:B------:R-:W-:-:S05]  /*01f0*/  @!P0 IMAD.WIDE R6, R7, 0x4, R2 ;  /* 0x0000000407068825 */ /* 0x000fca00078e0202 */
[----:B------:R0:W3:Y:S01]  /*0200*/  @!P0 LDG.E R15, desc[UR4][R6.64] ;  /* 0x00000004060f8981 */ /* 0x0000e2000c1e1900 */
[----:B-1----:R-:W-:-:S05]  /*0210*/  IMAD R0, R8, UR6, RZ ;  /* 0x0000000608007c24 */ /* 0x002fca000f8e02ff */
[----:B--2---:R-:W-:-:S04]  /*0220*/  IADD3 R8, P0, PT, R0, UR8, RZ ;  /* 0x0000000800087c10 */ /* 0x004fc8000ff1e0ff */
[----:B------:R-:W-:Y:S02]  /*0230*/  LEA.HI.X.SX32 R9, R0, UR9, 0x1, P0 ;  /* 0x0000000900097c11 */ /* 0x000fe400080f0eff */
[----:B----4-:R-:W-:Y:S01]  /*0240*/  ISETP.GT.U32.AND P0, PT, R10, 0x2, PT ;  /* 0x000000020a00780c */ /* 0x010fe20003f04070 */
[----:B------:R-:W-:Y:S01]  /*0250*/  IMAD.WIDE R4, R13, 0x4, R8 ;  /* 0x000000040d047825 */ /* 0x000fe200078e0208 */
[----:B------:R-:W-:-:S03]  /*0260*/  MOV R9, UR7 ;  /* 0x0000000700097c02 */ /* 0x000fc60008000f00 */
[----:B0-----:R-:W-:Y:S01]  /*0270*/  IMAD.U32 R7, RZ, RZ, UR7 ;  /* 0x00000007ff077e24 */ /* 0x001fe2000f8e00ff */
[----:B-----5:R-:W-:Y:S01]  /*0280*/  ISETP.GT.U32.AND P1, PT, R11, 0x2, PT ;  /* 0x000000020b00780c */ /* 0x020fe20003f24070 */
[----:B---3--:R0:W-:Y:S06]  /*0290*/  STG.E desc[UR4][R4.64], R15 ;  /* 0x0000000f04007986 */ /* 0x0081ec000c101904 */
[----:B------:R-:W-:Y:S06]  /*02a0*/  @P0 BRA `(.L_x_8) ;  /* 0x00000000000c0947 */ /* 0x000fec0003800000 */
[----:B------:R-:W-:-:S05]  /*02b0*/  IADD3 R7, PT, PT, R10, R13, RZ ;  /* 0x0000000d0a077210 */ /* 0x000fca0007ffe0ff */
[----:B------:R-:W-:-:S06]  /*02c0*/  IMAD.WIDE R6, R7, 0x4, R2 ;  /* 0x0000000407067825 */ /* 0x000fcc00078e0202 */
[----:B------:R1:W5:Y:S02]  /*02d0*/  LDG.E R7, desc[UR4][R6.64] ;  /* 0x0000000406077981 */ /* 0x000364000c1e1900 */
.L_x_8:
[----:B-----5:R2:W-:Y:S01]  /*02e0*/  STG.E desc[UR4][R4.64+0x4], R7 ;  /* 0x0000040704007986 */ /* 0x0205e2000c101904 */
[----:B------:R-:W-:Y:S05]  /*02f0*/  @P1 BRA `(.L_x_9) ;  /* 0x00000000000c1947 */ /* 0x000fea0003800000 */
[----:B------:R-:W-:-:S05]  /*0300*/  IADD3 R11, PT, PT, R11, R13, RZ ;  /* 0x0000000d0b0b7210 */ /* 0x000fca0007ffe0ff */
[----:B------:R-:W-:-:S05]  /*0310*/  IMAD.WIDE R2, R11, 0x4, R2 ;  /* 0x000000040b027825 */ /* 0x000fca00078e0202 */
[----:B------:R3:W5:Y:S02]  /*0320*/  LDG.E R9, desc[UR4][R2.64] ;  /* 0x0000000402097981 */ /* 0x000764000c1e1900 */
.L_x_9:
[----:B-----5:R-:W-:Y:S01]  /*0330*/  STG.E desc[UR4][R4.64+0x8], R9 ;  /* 0x0000080904007986 */ /* 0x020fe2000c101904 */
[----:B------:R-:W-:Y:S05]  /*0340*/  EXIT ;  /* 0x000000000000794d */ /* 0x000fea0003800000 */
.L_x_10:
        /* <DEDUP_REMOVED lines=11> */
.L_x_55:


//--------------------- .text._Z27nppiSwapChannels_AC4_kernelIiEvPKT_iPS0_iiiPKi --------------------------
	.section	.text._Z27nppiSwapChannels_AC4_kernelIiEvPKT_iPS0_iiiPKi,"ax",@progbits
	.align	128
        .global         _Z27nppiSwapChannels_AC4_kernelIiEvPKT_iPS0_iiiPKi
        .type           _Z27nppiSwapChannels_AC4_kernelIiEvPKT_iPS0_iiiPKi,@function
        .size           _Z27nppiSwapChannels_AC4_kernelIiEvPKT_iPS0_iiiPKi,(.L_x_56 - _Z27nppiSwapChannels_AC4_kernelIiEvPKT_iPS0_iiiPKi)
        .other          _Z27nppiSwapChannels_AC4_kernelIiEvPKT_iPS0_iiiPKi,@"STO_CUDA_ENTRY STV_DEFAULT"
_Z27nppiSwapChannels_AC4_kernelIiEvPKT_iPS0_iiiPKi:
.text._Z27nppiSwapChannels_AC4_kernelIiEvPKT_iPS0_iiiPKi:
        /* <DEDUP_REMOVED lines=45> */
.L_x_11:
        /* <DEDUP_REMOVED lines=11> */
.L_x_56:


//--------------------- .text._Z23nppiSwapChannels_kernelIiLi3ELi4EEvPKT_iPS0_iiiPKiS0_ --------------------------
	.section	.text._Z23nppiSwapChannels_kernelIiLi3ELi4EEvPKT_iPS0_iiiPKiS0_,"ax",@progbits
	.align	128
        .global         _Z23nppiSwapChannels_kernelIiLi3ELi4EEvPKT_iPS0_iiiPKiS0_
        .type           _Z23nppiSwapChannels_kernelIiLi3ELi4EEvPKT_iPS0_iiiPKiS0_,@function
        .size           _Z23nppiSwapChannels_kernelIiLi3ELi4EEvPKT_iPS0_iiiPKiS0_,(.L_x_57 - _Z23nppiSwapChannels_kernelIiLi3ELi4EEvPKT_iPS0_iiiPKiS0_)
        .other          _Z23nppiSwapChannels_kernelIiLi3ELi4EEvPKT_iPS0_iiiPKiS0_,@"STO_CUDA_ENTRY STV_DEFAULT"
_Z23nppiSwapChannels_kernelIiLi3ELi4EEvPKT_iPS0_iiiPKiS0_:
.text._Z23nppiSwapChannels_kernelIiLi3ELi4EEvPKT_iPS0_iiiPKiS0_:
        /* <DEDUP_REMOVED lines=57> */
.L_x_12:
[----:B-----5:R-:W-:Y:S01]  /*0390*/  STG.E desc[UR4][R6.64+0xc], R13 ;  /* 0x00000c0d06007986 */ /* 0x020fe2000c101904 */
[----:B------:R-:W-:Y:S05]  /*03a0*/  EXIT ;  /* 0x000000000000794d */ /* 0x000fea0003800000 */
.L_x_13:
        /* <DEDUP_REMOVED lines=13> */
.L_x_57:


//--------------------- .text._Z23nppiSwapChannels_kernelIiLi4ELi3EEvPKT_iPS0_iiiPKiS0_ --------------------------
	.section	.text._Z23nppiSwapChannels_kernelIiLi4ELi3EEvPKT_iPS0_iiiPKiS0_,"ax",@progbits
	.align	128
        .global         _Z23nppiSwapChannels_kernelIiLi4ELi3EEvPKT_iPS0_iiiPKiS0_
        .type           _Z23nppiSwapChannels_kernelIiLi4ELi3EEvPKT_iPS0_iiiPKiS0_,@function
        .size           _Z23nppiSwapChannels_kernelIiLi4ELi3EEvPKT_iPS0_iiiPKiS0_,(.L_x_58 - _Z23nppiSwapChannels_kernelIiLi4ELi3EEvPKT_iPS0_iiiPKiS0_)
        .other          _Z23nppiSwapChannels_kernelIiLi4ELi3EEvPKT_iPS0_iiiPKiS0_,@"STO_CUDA_ENTRY STV_DEFAULT"
_Z23nppiSwapChannels_kernelIiLi4ELi3EEvPKT_iPS0_iiiPKiS0_:
.text._Z23nppiSwapChannels_kernelIiLi4ELi3EEvPKT_iPS0_iiiPKiS0_:
        /* <DEDUP_REMOVED lines=46> */
.L_x_14:
[----:B-----5:R2:W-:Y:S01]  /*02e0*/  STG.E desc[UR4][R8.64+0x4], R5 ;  /* 0x0000040508007986 */ /* 0x0205e2000c101904 */
[----:B------:R-:W-:Y:S05]  /*02f0*/  @P1 BRA `(.L_x_15) ;  /* 0x00000000000c1947 */ /* 0x000fea0003800000 */
[----:B------:R-:W-:-:S05]  /*0300*/  LEA R13, R0, R13, 0x2 ;  /* 0x0000000d000d7211 */ /* 0x000fca00078e10ff */
[----:B------:R-:W-:-:S05]  /*0310*/  IMAD.WIDE R2, R13, 0x4, R2 ;  /* 0x000000040d027825 */ /* 0x000fca00078e0202 */
[----:B------:R3:W5:Y:S02]  /*0320*/  LDG.E R7, desc[UR4][R2.64] ;  /* 0x0000000402077981 */ /* 0x000764000c1e1900 */
.L_x_15:
[----:B-----5:R-:W-:Y:S01]  /*0330*/  STG.E desc[UR4][R8.64+0x8], R7 ;  /* 0x0000080708007986 */ /* 0x020fe2000c101904 */
[----:B------:R-:W-:Y:S05]  /*0340*/  EXIT ;  /* 0x000000000000794d */ /* 0x000fea0003800000 */
.L_x_16:
        /* <DEDUP_REMOVED lines=11> */
.L_x_58:


//--------------------- .text._Z23nppiSwapChannels_kernelIiLi4ELi4EEvPKT_iPS0_iiiPKiS0_ --------------------------
	.section	.text._Z23nppiSwapChannels_kernelIiLi4ELi4EEvPKT_iPS0_iiiPKiS0_,"ax",@progbits
	.align	128
        .global         _Z23nppiSwapChannels_kernelIiLi4ELi4EEvPKT_iPS0_iiiPKiS0_
        .type           _Z23nppiSwapChannels_kernelIiLi4ELi4EEvPKT_iPS0_iiiPKiS0_,@function
        .size           _Z23nppiSwapChannels_kernelIiLi4ELi4EEvPKT_iPS0_iiiPKiS0_,(.L_x_59 - _Z23nppiSwapChannels_kernelIiLi4ELi4EEvPKT_iPS0_iiiPKiS0_)
        .other          _Z23nppiSwapChannels_kernelIiLi4ELi4EEvPKT_iPS0_iiiPKiS0_,@"STO_CUDA_ENTRY STV_DEFAULT"
_Z23nppiSwapChannels_kernelIiLi4ELi4EEvPKT_iPS0_iiiPKiS0_:
.text._Z23nppiSwapChannels_kernelIiLi4ELi4EEvPKT_iPS0_iiiPKiS0_:
        /* <DEDUP_REMOVED lines=57> */
.L_x_17:
[----:B-----5:R-:W-:Y:S01]  /*0390*/  STG.E desc[UR4][R6.64+0xc], R13 ;  /* 0x00000c0d06007986 */ /* 0x020fe2000c101904 */
[----:B------:R-:W-:Y:S05]  /*03a0*/  EXIT ;  /* 0x000000000000794d */ /* 0x000fea0003800000 */
.L_x_18:
        /* <DEDUP_REMOVED lines=13> */
.L_x_59:


//--------------------- .text._Z23nppiSwapChannels_kernelIiLi3ELi3EEvPKT_iPS0_iiiPKiS0_ --------------------------
	.section	.text._Z23nppiSwapChannels_kernelIiLi3ELi3EEvPKT_iPS0_iiiPKiS0_,"ax",@progbits
	.align	128
        .global         _Z23nppiSwapChannels_kernelIiLi3ELi3EEvPKT_iPS0_iiiPKiS0_
        .type           _Z23nppiSwapChannels_kernelIiLi3ELi3EEvPKT_iPS0_iiiPKiS0_,@function
        .size           _Z23nppiSwapChannels_kernelIiLi3ELi3EEvPKT_iPS0_iiiPKiS0_,(.L_x_60 - _Z23nppiSwapChannels_kernelIiLi3ELi3EEvPKT_iPS0_iiiPKiS0_)
        .other          _Z23nppiSwapChannels_kernelIiLi3ELi3EEvPKT_iPS0_iiiPKiS0_,@"STO_CUDA_ENTRY STV_DEFAULT"
_Z23nppiSwapChannels_kernelIiLi3ELi3EEvPKT_iPS0_iiiPKiS0_:
.text._Z23nppiSwapChannels_kernelIiLi3ELi3EEvPKT_iPS0_iiiPKiS0_:
        /* <DEDUP_REMOVED lines=46> */
.L_x_19:
[----:B-----5:R2:W-:Y:S01]  /*02e0*/  STG.E desc[UR4][R4.64+0x4], R7 ;  /* 0x0000040704007986 */ /* 0x0205e2000c101904 */
[----:B------:R-:W-:Y:S05]  /*02f0*/  @P1 BRA `(.L_x_20) ;  /* 0x00000000000c1947 */ /* 0x000fea0003800000 */
[----:B------:R-:W-:-:S05]  /*0300*/  IADD3 R11, PT, PT, R11, R13, RZ ;  /* 0x0000000d0b0b7210 */ /* 0x000fca0007ffe0ff */
[----:B------:R-:W-:-:S05]  /*0310*/  IMAD.WIDE R2, R11, 0x4, R2 ;  /* 0x000000040b027825 */ /* 0x000fca00078e0202 */
[----:B------:R3:W5:Y:S02]  /*0320*/  LDG.E R9, desc[UR4][R2.64] ;  /* 0x0000000402097981 */ /* 0x000764000c1e1900 */
.L_x_20:
[----:B-----5:R-:W-:Y:S01]  /*0330*/  STG.E desc[UR4][R4.64+0x8], R9 ;  /* 0x0000080904007986 */ /* 0x020fe2000c101904 */
[----:B------:R-:W-:Y:S05]  /*0340*/  EXIT ;  /* 0x000000000000794d */ /* 0x000fea0003800000 */
.L_x_21:
        /* <DEDUP_REMOVED lines=11> */
.L_x_60:


//--------------------- .text._Z27nppiSwapChannels_AC4_kernelIsEvPKT_iPS0_iiiPKi --------------------------
	.section	.text._Z27nppiSwapChannels_AC4_kernelIsEvPKT_iPS0_iiiPKi,"ax",@progbits
	.align	128
        .global         _Z27nppiSwapChannels_AC4_kernelIsEvPKT_iPS0_iiiPKi
        .type           _Z27nppiSwapChannels_AC4_kernelIsEvPKT_iPS0_iiiPKi,@function
        .size           _Z27nppiSwapChannels_AC4_kernelIsEvPKT_iPS0_iiiPKi,(.L_x_61 - _Z27nppiSwapChannels_AC4_kernelIsEvPKT_iPS0_iiiPKi)
        .other          _Z27nppiSwapChannels_AC4_kernelIsEvPKT_iPS0_iiiPKi,@"STO_CUDA_ENTRY STV_DEFAULT"
_Z27nppiSwapChannels_AC4_kernelIsEvPKT_iPS0_iiiPKi:
.text._Z27nppiSwapChannels_AC4_kernelIsEvPKT_iPS0_iiiPKi:
        /* <DEDUP_REMOVED lines=28> */
[----:B------:R-:W2:Y:S01]  /*01c0*/  LDG.E.U16 R7, desc[UR4][R6.64] ;  /* 0x0000000406077981 */ /* 0x000ea2000c1e1500 */
[----:B0-----:R-:W-:Y:S01]  /*01d0*/  IMAD R0, R8, UR6, RZ ;  /* 0x0000000608007c24 */ /* 0x001fe2000f8e02ff */
[----:B----4-:R-:W-:-:S04]  /*01e0*/  IADD3 R11, PT, PT, R10, R13, RZ ;  /* 0x0000000d0a0b7210 */ /* 0x010fc80007ffe0ff */
[----:B-1----:R-:W-:-:S04]  /*01f0*/  IADD3 R8, P0, PT, R0, UR8, RZ ;  /* 0x0000000800087c10 */ /* 0x002fc8000ff1e0ff */
[----:B------:R-:W-:Y:S02]  /*0200*/  LEA.HI.X.SX32 R9, R0, UR9, 0x1, P0 ;  /* 0x0000000900097c11 */ /* 0x000fe400080f0eff */
[----:B------:R-:W3:Y:S01]  /*0210*/  LDG.E R0, desc[UR4][R4.64+0x8] ;  /* 0x0000080404007981 */ /* 0x000ee2000c1e1900 */
[----:B------:R-:W-:-:S04]  /*0220*/  IMAD.WIDE R10, R11, 0x2, R2 ;  /* 0x000000020b0a7825 */ /* 0x000fc800078e0202 */
[----:B------:R-:W-:-:S05]  /*0230*/  IMAD.WIDE R8, R13, 0x2, R8 ;  /* 0x000000020d087825 */ /* 0x000fca00078e0208 */
[----:B--2---:R-:W-:Y:S04]  /*0240*/  STG.E.U16 desc[UR4][R8.64], R7 ;  /* 0x0000000708007986 */ /* 0x004fe8000c101504 */
[----:B------:R-:W2:Y:S01]  /*0250*/  LDG.E.U16 R11, desc[UR4][R10.64] ;  /* 0x000000040a0b7981 */ /* 0x000ea2000c1e1500 */
[----:B---3--:R-:W-:-:S05]  /*0260*/  IADD3 R13, PT, PT, R0, R13, RZ ;  /* 0x0000000d000d7210 */ /* 0x008fca0007ffe0ff */
[----:B------:R-:W-:Y:S01]  /*0270*/  IMAD.WIDE R2, R13, 0x2, R2 ;  /* 0x000000020d027825 */ /* 0x000fe200078e0202 */
[----:B--2---:R-:W-:Y:S05]  /*0280*/  STG.E.U16 desc[UR4][R8.64+0x2], R11 ;  /* 0x0000020b08007986 */ /* 0x004fea000c101504 */
[----:B------:R-:W2:Y:S04]  /*0290*/  LDG.E.U16 R3, desc[UR4][R2.64] ;  /* 0x0000000402037981 */ /* 0x000ea8000c1e1500 */
[----:B------:R-:W-:Y:S04]  /*02a0*/  STG.E.U16 desc[UR4][R8.64+0x6], RZ ;  /* 0x000006ff08007986 */ /* 0x000fe8000c101504 */
[----:B--2---:R-:W-:Y:S01]  /*02b0*/  STG.E.U16 desc[UR4][R8.64+0x4], R3 ;  /* 0x0000040308007986 */ /* 0x004fe2000c101504 */
[----:B------:R-:W-:Y:S05]  /*02c0*/  EXIT ;  /* 0x000000000000794d */ /* 0x000fea0003800000 */
.L_x_22:
        /* <DEDUP_REMOVED lines=11> */
.L_x_61:


//--------------------- .text._Z23nppiSwapChannels_kernelIsLi3ELi4EEvPKT_iPS0_iiiPKiS0_ --------------------------
	.section	.text._Z23nppiSwapChannels_kernelIsLi3ELi4EEvPKT_iPS0_iiiPKiS0_,"ax",@progbits
	.align	128
        .global         _Z23nppiSwapChannels_kernelIsLi3ELi4EEvPKT_iPS0_iiiPKiS0_
        .type           _Z23nppiSwapChannels_kernelIsLi3ELi4EEvPKT_iPS0_iiiPKiS0_,@function
        .size           _Z23nppiSwapChannels_kernelIsLi3ELi4EEvPKT_iPS0_iiiPKiS0_,(.L_x_62 - _Z23nppiSwapChannels_kernelIsLi3ELi4EEvPKT_iPS0_iiiPKiS0_)
        .other          _Z23nppiSwapChannels_kernelIsLi3ELi4EEvPKT_iPS0_iiiPKiS0_,@"STO_CUDA_ENTRY STV_DEFAULT"
_Z23nppiSwapChannels_kernelIsLi3ELi4EEvPKT_iPS0_iiiPKiS0_:
.text._Z23nppiSwapChannels_kernelIsLi3ELi4EEvPKT_iPS0_iiiPKiS0_:
        /* <DEDUP_REMOVED lines=19> */
[----:B------:R-:W0:Y:S01]  /*0130*/  LDCU.U16 UR7, c[0x0][0x3b0] ;  /* 0x00007600ff0777ac */ /* 0x000e220008000400 */
        /* <DEDUP_REMOVED lines=11> */
[----:B------:R0:W3:Y:S01]  /*01f0*/  @!P0 LDG.E.U16 R17, desc[UR4][R8.64] ;  /* 0x0000000408118981 */ /* 0x0000e2000c1e1500 */
        /* <DEDUP_REMOVED lines=10> */
[----:B---3--:R0:W-:Y:S04]  /*02a0*/  STG.E.U16 desc[UR4][R6.64], R17 ;  /* 0x0000001106007986 */ /* 0x0081e8000c101504 */
[----:B------:R-:W3:Y:S01]  /*02b0*/  @!P0 LDG.E.U16 R19, desc[UR4][R8.64] ;  /* 0x0000000408138981 */ /* 0x000ee2000c1e1500 */
[----:B--2---:R-:W-:-:S02]  /*02c0*/  ISETP.GT.U32.AND P0, PT, R13, 0x2, PT ;  /* 0x000000020d00780c */ /* 0x004fc40003f04070 */
[----:B------:R-:W-:-:S11]  /*02d0*/  MOV R21, UR7 ;  /* 0x0000000700157c02 */ /* 0x000fd60008000f00 */
[----:B------:R-:W-:-:S04]  /*02e0*/  @!P0 IMAD R11, R0, 0x3, R13 ;  /* 0x00000003000b8824 */ /* 0x000fc800078e020d */
[----:B------:R-:W-:Y:S01]  /*02f0*/  @!P0 IMAD.WIDE R10, R11, 0x2, R2 ;  /* 0x000000020b0a8825 */ /* 0x000fe200078e0202 */
[----:B---3--:R0:W-:Y:S04]  /*0300*/  STG.E.U16 desc[UR4][R6.64+0x2], R19 ;  /* 0x0000021306007986 */ /* 0x0081e8000c101504 */
[----:B------:R-:W2:Y:S01]  /*0310*/  @!P0 LDG.E.U16 R21, desc[UR4][R10.64] ;  /* 0x000000040a158981 */ /* 0x000ea2000c1e1500 */
[----:B----4-:R-:W-:Y:S02]  /*0320*/  ISETP.GT.U32.AND P0, PT, R15, 0x2, PT ;  /* 0x000000020f00780c */ /* 0x010fe40003f04070 */
[----:B------:R-:W-:Y:S01]  /*0330*/  MOV R13, UR7 ;  /* 0x00000007000d7c02 */ /* 0x000fe20008000f00 */
[----:B--2---:R0:W-:Y:S10]  /*0340*/  STG.E.U16 desc[UR4][R6.64+0x4], R21 ;  /* 0x0000041506007986 */ /* 0x0041f4000c101504 */
[----:B------:R-:W-:Y:S05]  /*0350*/  @P0 BRA `(.L_x_23) ;  /* 0x00000000000c0947 */ /* 0x000fea0003800000 */
[----:B------:R-:W-:-:S04]  /*0360*/  IMAD R15, R0, 0x3, R15 ;  /* 0x00000003000f7824 */ /* 0x000fc800078e020f */
[----:B------:R-:W-:-:S05]  /*0370*/  IMAD.WIDE R2, R15, 0x2, R2 ;  /* 0x000000020f027825 */ /* 0x000fca00078e0202 */
[----:B------:R1:W5:Y:S02]  /*0380*/  LDG.E.U16 R13, desc[UR4][R2.64] ;  /* 0x00000004020d7981 */ /* 0x000364000c1e1500 */
.L_x_23:
[----:B-----5:R-:W-:Y:S01]  /*0390*/  STG.E.U16 desc[UR4][R6.64+0x6], R13 ;  /* 0x0000060d06007986 */ /* 0x020fe2000c101504 */
[----:B------:R-:W-:Y:S05]  /*03a0*/  EXIT ;  /* 0x000000000000794d */ /* 0x000fea0003800000 */
.L_x_24:
        /* <DEDUP_REMOVED lines=13> */
.L_x_62:


//--------------------- .text._Z23nppiSwapChannels_kernelIsLi4ELi3EEvPKT_iPS0_iiiPKiS0_ --------------------------
	.section	.text._Z23nppiSwapChannels_kernelIsLi4ELi3EEvPKT_iPS0_iiiPKiS0_,"ax",@progbits
	.align	128
        .global         _Z23nppiSwapChannels_kernelIsLi4ELi3EEvPKT_iPS0_iiiPKiS0_
        .type           _Z23nppiSwapChannels_kernelIsLi4ELi3EEvPKT_iPS0_iiiPKiS0_,@function
        .size           _Z23nppiSwapChannels_kernelIsLi4ELi3EEvPKT_iPS0_iiiPKiS0_,(.L_x_63 - _Z23nppiSwapChannels_kernelIsLi4ELi3EEvPKT_iPS0_iiiPKiS0_)
        .other          _Z23nppiSwapChannels_kernelIsLi4ELi3EEvPKT_iPS0_iiiPKiS0_,@"STO_CUDA_ENTRY STV_DEFAULT"
_Z23nppiSwapChannels_kernelIsLi4ELi3EEvPKT_iPS0_iiiPKiS0_:
.text._Z23nppiSwapChannels_kernelIsLi4ELi3EEvPKT_iPS0_iiiPKiS0_:
        /* <DEDUP_REMOVED lines=31> */
[----:B------:R0:W3:Y:S01]  /*01f0*/  @!P0 LDG.E.U16 R15, desc[UR4][R6.64] ;  /* 0x00000004060f8981 */ /* 0x0000e2000c1e1500 */
        /* <DEDUP_REMOVED lines=9> */
[----:B---3--:R0:W-:Y:S02]  /*0290*/  STG.E.U16 desc[UR4][R8.64], R15 ;  /* 0x0000000f08007986 */ /* 0x0081e4000c101504 */
[----:B------:R-:W-:Y:S10]  /*02a0*/  @P0 BRA `(.L_x_25) ;  /* 0x00000000000c0947 */ /* 0x000ff40003800000 */
[----:B------:R-:W-:-:S05]  /*02b0*/  LEA R5, R0, R11, 0x2 ;  /* 0x0000000b00057211 */ /* 0x000fca00078e10ff */
[----:B------:R-:W-:-:S06]  /*02c0*/  IMAD.WIDE R4, R5, 0x2, R2 ;  /* 0x0000000205047825 */ /* 0x000fcc00078e0202 */
[----:B------:R1:W5:Y:S02]  /*02d0*/  LDG.E.U16 R5, desc[UR4][R4.64] ;  /* 0x0000000404057981 */ /* 0x000364000c1e1500 */
.L_x_25:
[----:B-----5:R2:W-:Y:S01]  /*02e0*/  STG.E.U16 desc[UR4][R8.64+0x2], R5 ;  /* 0x0000020508007986 */ /* 0x0205e2000c101504 */
[----:B------:R-:W-:Y:S05]  /*02f0*/  @P1 BRA `(.L_x_26) ;  /* 0x00000000000c1947 */ /* 0x000fea0003800000 */
[----:B------:R-:W-:-:S05]  /*0300*/  LEA R13, R0, R13, 0x2 ;  /* 0x0000000d000d7211 */ /* 0x000fca00078e10ff */
[----:B------:R-:W-:-:S05]  /*0310*/  IMAD.WIDE R2, R13, 0x2, R2 ;  /* 0x000000020d027825 */ /* 0x000fca00078e0202 */
[----:B------:R3:W5:Y:S02]  /*0320*/  LDG.E.U16 R7, desc[UR4][R2.64] ;  /* 0x0000000402077981 */ /* 0x000764000c1e1500 */
.L_x_26:
[----:B-----5:R-:W-:Y:S01]  /*0330*/  STG.E.U16 desc[UR4][R8.64+0x4], R7 ;  /* 0x0000040708007986 */ /* 0x020fe2000c101504 */
[----:B------:R-:W-:Y:S05]  /*0340*/  EXIT ;  /* 0x000000000000794d */ /* 0x000fea0003800000 */
.L_x_27:
        /* <DEDUP_REMOVED lines=11> */
.L_x_63:


//--------------------- .text._Z23nppiSwapChannels_kernelIsLi4ELi4EEvPKT_iPS0_iiiPKiS0_ --------------------------
	.section	.text._Z23nppiSwapChannels_kernelIsLi4ELi4EEvPKT_iPS0_iiiPKiS0_,"ax",@progbits
	.align	128
        .global         _Z23nppiSwapChannels_kernelIsLi4ELi4EEvPKT_iPS0_iiiPKiS0_
        .type           _Z23nppiSwapChannels_kernelIsLi4ELi4EEvPKT_iPS0_iiiPKiS0_,@function
        .size           _Z23nppiSwapChannels_kernelIsLi4ELi4EEvPKT_iPS0_iiiPKiS0_,(.L_x_64 - _Z23nppiSwapChannels_kernelIsLi4ELi4EEvPKT_iPS0_iiiPKiS0_)
        .other          _Z23nppiSwapChannels_kernelIsLi4ELi4EEvPKT_iPS0_iiiPKiS0_,@"STO_CUDA_ENTRY STV_DEFAULT"
_Z23nppiSwapChannels_kernelIsLi4ELi4EEvPKT_iPS0_iiiPKiS0_:
.text._Z23nppiSwapChannels_kernelIsLi4ELi4EEvPKT_iPS0_iiiPKiS0_:
        /* <DEDUP_REMOVED lines=19> */
[----:B------:R-:W0:Y:S03]  /*0130*/  LDCU.U16 UR7, c[0x0][0x3b0] ;  /* 0x00007600ff0777ac */ /* 0x000e260008000400 */
        /* <DEDUP_REMOVED lines=12> */
[----:B------:R0:W3:Y:S01]  /*0200*/  @!P0 LDG.E.U16 R17, desc[UR4][R8.64] ;  /* 0x0000000408118981 */ /* 0x0000e2000c1e1500 */
        /* <DEDUP_REMOVED lines=9> */
[----:B---3--:R0:W-:Y:S04]  /*02a0*/  STG.E.U16 desc[UR4][R6.64], R17 ;  /* 0x0000001106007986 */ /* 0x0081e8000c101504 */
[----:B------:R-:W3:Y:S01]  /*02b0*/  @!P0 LDG.E.U16 R19, desc[UR4][R8.64] ;  /* 0x0000000408138981 */ /* 0x000ee2000c1e1500 */
[----:B-----5:R-:W-:Y:S01]  /*02c0*/  ISETP.GT.U32.AND P0, PT, R11, 0x3, PT ;  /* 0x000000030b00780c */ /* 0x020fe20003f04070 */
[----:B------:R-:W-:-:S12]  /*02d0*/  IMAD.U32 R21, RZ, RZ, UR7 ;  /* 0x00000007ff157e24 */ /* 0x000fd8000f8e00ff */
[----:B------:R-:W-:-:S05]  /*02e0*/  @!P0 IADD3 R11, PT, PT, R11, R15, RZ ;  /* 0x0000000f0b0b8210 */ /* 0x000fca0007ffe0ff */
[----:B------:R-:W-:Y:S01]  /*02f0*/  @!P0 IMAD.WIDE R10, R11, 0x2, R2 ;  /* 0x000000020b0a8825 */ /* 0x000fe200078e0202 */
[----:B---3--:R0:W-:Y:S04]  /*0300*/  STG.E.U16 desc[UR4][R6.64+0x2], R19 ;  /* 0x0000021306007986 */ /* 0x0081e8000c101504 */
[----:B------:R-:W3:Y:S01]  /*0310*/  @!P0 LDG.E.U16 R21, desc[UR4][R10.64] ;  /* 0x000000040a158981 */ /* 0x000ee2000c1e1500 */
[----:B--2---:R-:W-:Y:S02]  /*0320*/  ISETP.GT.U32.AND P0, PT, R0, 0x3, PT ;  /* 0x000000030000780c */ /* 0x004fe40003f04070 */
[----:B------:R-:W-:Y:S01]  /*0330*/  MOV R13, UR7 ;  /* 0x00000007000d7c02 */ /* 0x000fe20008000f00 */
[----:B---3--:R0:W-:Y:S10]  /*0340*/  STG.E.U16 desc[UR4][R6.64+0x4], R21 ;  /* 0x0000041506007986 */ /* 0x0081f4000c101504 */
[----:B------:R-:W-:Y:S05]  /*0350*/  @P0 BRA `(.L_x_28) ;  /* 0x00000000000c0947 */ /* 0x000fea0003800000 */
[----:B------:R-:W-:-:S04]  /*0360*/  IMAD.IADD R15, R0, 0x1, R15 ;  /* 0x00000001000f7824 */ /* 0x000fc800078e020f */
[----:B------:R-:W-:-:S05]  /*0370*/  IMAD.WIDE R2, R15, 0x2, R2 ;  /* 0x000000020f027825 */ /* 0x000fca00078e0202 */
[----:B------:R1:W5:Y:S02]  /*0380*/  LDG.E.U16 R13, desc[UR4][R2.64] ;  /* 0x00000004020d7981 */ /* 0x000364000c1e1500 */
.L_x_28:
[----:B-----5:R-:W-:Y:S01]  /*0390*/  STG.E.U16 desc[UR4][R6.64+0x6], R13 ;  /* 0x0000060d06007986 */ /* 0x020fe2000c101504 */
[----:B------:R-:W-:Y:S05]  /*03a0*/  EXIT ;  /* 0x000000000000794d */ /* 0x000fea0003800000 */
.L_x_29:
        /* <DEDUP_REMOVED lines=13> */
.L_x_64:


//--------------------- .text._Z23nppiSwapChannels_kernelIsLi3ELi3EEvPKT_iPS0_iiiPKiS0_ --------------------------
	.section	.text._Z23nppiSwapChannels_kernelIsLi3ELi3EEvPKT_iPS0_iiiPKiS0_,"ax",@progbits
	.align	128
        .global         _Z23nppiSwapChannels_kernelIsLi3ELi3EEvPKT_iPS0_iiiPKiS0_
        .type           _Z23nppiSwapChannels_kernelIsLi3ELi3EEvPKT_iPS0_iiiPKiS0_,@function
        .size           _Z23nppiSwapChannels_kernelIsLi3ELi3EEvPKT_iPS0_iiiPKiS0_,(.L_x_65 - _Z23nppiSwapChannels_kernelIsLi3ELi3EEvPKT_iPS0_iiiPKiS0_)
        .other          _Z23nppiSwapChannels_kernelIsLi3ELi3EEvPKT_iPS0_iiiPKiS0_,@"STO_CUDA_ENTRY STV_DEFAULT"
_Z23nppiSwapChannels_kernelIsLi3ELi3EEvPKT_iPS0_iiiPKiS0_:
.text._Z23nppiSwapChannels_kernelIsLi3ELi3EEvPKT_iPS0_iiiPKiS0_:
        /* <DEDUP_REMOVED lines=32> */
[----:B------:R0:W3:Y:S01]  /*0200*/  @!P0 LDG.E.U16 R15, desc[UR4][R6.64] ;  /* 0x00000004060f8981 */ /* 0x0000e2000c1e1500 */
        /* <DEDUP_REMOVED lines=8> */
[----:B---3--:R0:W-:Y:S06]  /*0290*/  STG.E.U16 desc[UR4][R4.64], R15 ;  /* 0x0000000f04007986 */ /* 0x0081ec000c101504 */
[----:B------:R-:W-:Y:S06]  /*02a0*/  @P0 BRA `(.L_x_30) ;  /* 0x00000000000c0947 */ /* 0x000fec0003800000 */
[----:B------:R-:W-:-:S05]  /*02b0*/  IADD3 R7, PT, PT, R10, R13, RZ ;  /* 0x0000000d0a077210 */ /* 0x000fca0007ffe0ff */
[----:B------:R-:W-:-:S06]  /*02c0*/  IMAD.WIDE R6, R7, 0x2, R2 ;  /* 0x0000000207067825 */ /* 0x000fcc00078e0202 */
[----:B------:R1:W5:Y:S02]  /*02d0*/  LDG.E.U16 R7, desc[UR4][R6.64] ;  /* 0x0000000406077981 */ /* 0x000364000c1e1500 */
.L_x_30:
[----:B-----5:R2:W-:Y:S01]  /*02e0*/  STG.E.U16 desc[UR4][R4.64+0x2], R7 ;  /* 0x0000020704007986 */ /* 0x0205e2000c101504 */
[----:B------:R-:W-:Y:S05]  /*02f0*/  @P1 BRA `(.L_x_31) ;  /* 0x00000000000c1947 */ /* 0x000fea0003800000 */
[----:B------:R-:W-:-:S05]  /*0300*/  IADD3 R11, PT, PT, R11, R13, RZ ;  /* 0x0000000d0b0b7210 */ /* 0x000fca0007ffe0ff */
[----:B------:R-:W-:-:S05]  /*0310*/  IMAD.WIDE R2, R11, 0x2, R2 ;  /* 0x000000020b027825 */ /* 0x000fca00078e0202 */
[----:B------:R3:W5:Y:S02]  /*0320*/  LDG.E.U16 R9, desc[UR4][R2.64] ;  /* 0x0000000402097981 */ /* 0x000764000c1e1500 */
.L_x_31:
[----:B-----5:R-:W-:Y:S01]  /*0330*/  STG.E.U16 desc[UR4][R4.64+0x4], R9 ;  /* 0x0000040904007986 */ /* 0x020fe2000c101504 */
[----:B------:R-:W-:Y:S05]  /*0340*/  EXIT ;  /* 0x000000000000794d */ /* 0x000fea0003800000 */
.L_x_32:
        /* <DEDUP_REMOVED lines=11> */
.L_x_65:


//--------------------- .text._Z27nppiSwapChannels_AC4_kernelItEvPKT_iPS0_iiiPKi --------------------------
	.section	.text._Z27nppiSwapChannels_AC4_kernelItEvPKT_iPS0_iiiPKi,"ax",@progbits
	.align	128
        .global         _Z27nppiSwapChannels_AC4_kernelItEvPKT_iPS0_iiiPKi
        .type           _Z27nppiSwapChannels_AC4_kernelItEvPKT_iPS0_iiiPKi,@function
        .size           _Z27nppiSwapChannels_AC4_kernelItEvPKT_iPS0_iiiPKi,(.L_x_66 - _Z27nppiSwapChannels_AC4_kernelItEvPKT_iPS0_iiiPKi)
        .other          _Z27nppiSwapChannels_AC4_kernelItEvPKT_iPS0_iiiPKi,@"STO_CUDA_ENTRY STV_DEFAULT"
_Z27nppiSwapChannels_AC4_kernelItEvPKT_iPS0_iiiPKi:
.text._Z27nppiSwapChannels_AC4_kernelItEvPKT_iPS0_iiiPKi:
        /* <DEDUP_REMOVED lines=45> */
.L_x_33:
        /* <DEDUP_REMOVED lines=11> */
.L_x_66:


//--------------------- .text._Z23nppiSwapChannels_kernelItLi3ELi4EEvPKT_iPS0_iiiPKiS0_ --------------------------
	.section	.text._Z23nppiSwapChannels_kernelItLi3ELi4EEvPKT_iPS0_iiiPKiS0_,"ax",@progbits
	.align	128
        .global         _Z23nppiSwapChannels_kernelItLi3ELi4EEvPKT_iPS0_iiiPKiS0_
        .type           _Z23nppiSwapChannels_kernelItLi3ELi4EEvPKT_iPS0_iiiPKiS0_,@function
        .size           _Z23nppiSwapChannels_kernelItLi3ELi4EEvPKT_iPS0_iiiPKiS0_,(.L_x_67 - _Z23nppiSwapChannels_kernelItLi3ELi4EEvPKT_iPS0_iiiPKiS0_)
        .other          _Z23nppiSwapChannels_kernelItLi3ELi4EEvPKT_iPS0_iiiPKiS0_,@"STO_CUDA_ENTRY STV_DEFAULT"
_Z23nppiSwapChannels_kernelItLi3ELi4EEvPKT_iPS0_iiiPKiS0_:
.text._Z23nppiSwapChannels_kernelItLi3ELi4EEvPKT_iPS0_iiiPKiS0_:
        /* <DEDUP_REMOVED lines=57> */
.L_x_34:
[----:B-----5:R-:W-:Y:S01]  /*0390*/  STG.E.U16 desc[UR4][R6.64+0x6], R13 ;  /* 0x0000060d06007986 */ /* 0x020fe2000c101504 */
[----:B------:R-:W-:Y:S05]  /*03a0*/  EXIT ;  /* 0x000000000000794d */ /* 0x000fea0003800000 */
.L_x_35:
        /* <DEDUP_REMOVED lines=13> */
.L_x_67:


//--------------------- .text._Z23nppiSwapChannels_kernelItLi4ELi3EEvPKT_iPS0_iiiPKiS0_ --------------------------
	.section	.text._Z23nppiSwapChannels_kernelItLi4ELi3EEvPKT_iPS0_iiiPKiS0_,"ax",@progbits
	.align	128
        .global         _Z23nppiSwapChannels_kernelItLi4ELi3EEvPKT_iPS0_iiiPKiS0_
        .type           _Z23nppiSwapChannels_kernelItLi4ELi3EEvPKT_iPS0_iiiPKiS0_,@function
        .size           _Z23nppiSwapChannels_kernelItLi4ELi3EEvPKT_iPS0_iiiPKiS0_,(.L_x_68 - _Z23nppiSwapChannels_kernelItLi4ELi3EEvPKT_iPS0_iiiPKiS0_)
        .other          _Z23nppiSwapChannels_kernelItLi4ELi3EEvPKT_iPS0_iiiPKiS0_,@"STO_CUDA_ENTRY STV_DEFAULT"
_Z23nppiSwapChannels_kernelItLi4ELi3EEvPKT_iPS0_iiiPKiS0_:
.text._Z23nppiSwapChannels_kernelItLi4ELi3EEvPKT_iPS0_iiiPKiS0_:
        /* <DEDUP_REMOVED lines=46> */
.L_x_36:
[----:B-----5:R2:W-:Y:S01]  /*02e0*/  STG.E.U16 desc[UR4][R8.64+0x2], R5 ;  /* 0x0000020508007986 */ /* 0x0205e2000c101504 */
[----:B------:R-:W-:Y:S05]  /*02f0*/  @P1 BRA `(.L_x_37) ;  /* 0x00000000000c1947 */ /* 0x000fea0003800000 */
[----:B------:R-:W-:-:S05]  /*0300*/  LEA R13, R0, R13, 0x2 ;  /* 0x0000000d000d7211 */ /* 0x000fca00078e10ff */
[----:B------:R-:W-:-:S05]  /*0310*/  IMAD.WIDE R2, R13, 0x2, R2 ;  /* 0x000000020d027825 */ /* 0x000fca00078e0202 */
[----:B------:R3:W5:Y:S02]  /*0320*/  LDG.E.U16 R7, desc[UR4][R2.64] ;  /* 0x0000000402077981 */ /* 0x000764000c1e1500 */
.L_x_37:
[----:B-----5:R-:W-:Y:S01]  /*0330*/  STG.E.U16 desc[UR4][R8.64+0x4], R7 ;  /* 0x0000040708007986 */ /* 0x020fe2000c101504 */
[----:B------:R-:W-:Y:S05]  /*0340*/  EXIT ;  /* 0x000000000000794d */ /* 0x000fea0003800000 */
.L_x_38:
        /* <DEDUP_REMOVED lines=11> */
.L_x_68:


//--------------------- .text._Z23nppiSwapChannels_kernelItLi4ELi4EEvPKT_iPS0_iiiPKiS0_ --------------------------
	.section	.text._Z23nppiSwapChannels_kernelItLi4ELi4EEvPKT_iPS0_iiiPKiS0_,"ax",@progbits
	.align	128
        .global         _Z23nppiSwapChannels_kernelItLi4ELi4EEvPKT_iPS0_iiiPKiS0_
        .type           _Z23nppiSwapChannels_kernelItLi4ELi4EEvPKT_iPS0_iiiPKiS0_,@function
        .size           _Z23nppiSwapChannels_kernelItLi4ELi4EEvPKT_iPS0_iiiPKiS0_,(.L_x_69 - _Z23nppiSwapChannels_kernelItLi4ELi4EEvPKT_iPS0_iiiPKiS0_)
        .other          _Z23nppiSwapChannels_kernelItLi4ELi4EEvPKT_iPS0_iiiPKiS0_,@"STO_CUDA_ENTRY STV_DEFAULT"
_Z23nppiSwapChannels_kernelItLi4ELi4EEvPKT_iPS0_iiiPKiS0_:
.text._Z23nppiSwapChannels_kernelItLi4ELi4EEvPKT_iPS0_iiiPKiS0_:
        /* <DEDUP_REMOVED lines=57> */
.L_x_39:
[----:B-----5:R-:W-:Y:S01]  /*0390*/  STG.E.U16 desc[UR4][R6.64+0x6], R13 ;  /* 0x0000060d06007986 */ /* 0x020fe2000c101504 */
[----:B------:R-:W-:Y:S05]  /*03a0*/  EXIT ;  /* 0x000000000000794d */ /* 0x000fea0003800000 */
.L_x_40:
        /* <DEDUP_REMOVED lines=13> */
.L_x_69:


//--------------------- .text._Z23nppiSwapChannels_kernelItLi3ELi3EEvPKT_iPS0_iiiPKiS0_ --------------------------
	.section	.text._Z23nppiSwapChannels_kernelItLi3ELi3EEvPKT_iPS0_iiiPKiS0_,"ax",@progbits
	.align	128
        .global         _Z23nppiSwapChannels_kernelItLi3ELi3EEvPKT_iPS0_iiiPKiS0_
        .type           _Z23nppiSwapChannels_kernelItLi3ELi3EEvPKT_iPS0_iiiPKiS0_,@function
        .size           _Z23nppiSwapChannels_kernelItLi3ELi3EEvPKT_iPS0_iiiPKiS0_,(.L_x_70 - _Z23nppiSwapChannels_kernelItLi3ELi3EEvPKT_iPS0_iiiPKiS0_)
        .other          _Z23nppiSwapChannels_kernelItLi3ELi3EEvPKT_iPS0_iiiPKiS0_,@"STO_CUDA_ENTRY STV_DEFAULT"
_Z23nppiSwapChannels_kernelItLi3ELi3EEvPKT_iPS0_iiiPKiS0_:
.text._Z23nppiSwapChannels_kernelItLi3ELi3EEvPKT_iPS0_iiiPKiS0_:
        /* <DEDUP_REMOVED lines=46> */
.L_x_41:
[----:B-----5:R2:W-:Y:S01]  /*02e0*/  STG.E.U16 desc[UR4][R4.64+0x2], R7 ;  /* 0x0000020704007986 */ /* 0x0205e2000c101504 */
[----:B------:R-:W-:Y:S05]  /*02f0*/  @P1 BRA `(.L_x_42) ;  /* 0x00000000000c1947 */ /* 0x000fea0003800000 */
[----:B------:R-:W-:-:S05]  /*0300*/  IADD3 R11, PT, PT, R11, R13, RZ ;  /* 0x0000000d0b0b7210 */ /* 0x000fca0007ffe0ff */
[----:B------:R-:W-:-:S05]  /*0310*/  IMAD.WIDE R2, R11, 0x2, R2 ;  /* 0x000000020b027825 */ /* 0x000fca00078e0202 */
[----:B------:R3:W5:Y:S02]  /*0320*/  LDG.E.U16 R9, desc[UR4][R2.64] ;  /* 0x0000000402097981 */ /* 0x000764000c1e1500 */
.L_x_42:
[----:B-----5:R-:W-:Y:S01]  /*0330*/  STG.E.U16 desc[UR4][R4.64+0x4], R9 ;  /* 0x0000040904007986 */ /* 0x020fe2000c101504 */
[----:B------:R-:W-:Y:S05]  /*0340*/  EXIT ;  /* 0x000000000000794d */ /* 0x000fea0003800000 */
.L_x_43:
        /* <DEDUP_REMOVED lines=11> */
.L_x_70:


//--------------------- .text._Z27nppiSwapChannels_AC4_kernelIhEvPKT_iPS0_iiiPKi --------------------------
	.section	.text._Z27nppiSwapChannels_AC4_kernelIhEvPKT_iPS0_iiiPKi,"ax",@progbits
	.align	128
        .global         _Z27nppiSwapChannels_AC4_kernelIhEvPKT_iPS0_iiiPKi
        .type           _Z27nppiSwapChannels_AC4_kernelIhEvPKT_iPS0_iiiPKi,@function
        .size           _Z27nppiSwapChannels_AC4_kernelIhEvPKT_iPS0_iiiPKi,(.L_x_71 - _Z27nppiSwapChannels_AC4_kernelIhEvPKT_iPS0_iiiPKi)
        .other          _Z27nppiSwapChannels_AC4_kernelIhEvPKT_iPS0_iiiPKi,@"STO_CUDA_ENTRY STV_DEFAULT"
_Z27nppiSwapChannels_AC4_kernelIhEvPKT_iPS0_iiiPKi:
.text._Z27nppiSwapChannels_AC4_kernelIhEvPKT_iPS0_iiiPKi:
        /* <DEDUP_REMOVED lines=18> */
[----:B------:R-:W-:Y:S01]  /*0120*/  IMAD.SHL.U32 R11, R0, 0x4, RZ ;  /* 0x00000004000b7824 */ /* 0x000fe200078e00ff */
[----:B------:R-:W3:Y:S01]  /*0130*/  LDCU.64 UR10, c[0x0][0x390] ;  /* 0x00007200ff0a77ac */ /* 0x000ee20008000a00 */
[----:B0-----:R-:W4:Y:S01]  /*0140*/  LDG.E R3, desc[UR4][R4.64] ;  /* 0x0000000404037981 */ /* 0x001f22000c1e1900 */
[----:B-1----:R-:W-:Y:S01]  /*0150*/  IMAD R0, R2, UR6, RZ ;  /* 0x0000000602007c24 */ /* 0x002fe2000f8e02ff */
[----:B------:R-:W0:Y:S02]  /*0160*/  LDCU UR6, c[0x0][0x398] ;  /* 0x00007300ff0677ac */ /* 0x000e240008000800 */
[----:B------:R-:W5:Y:S02]  /*0170*/  LDG.E R8, desc[UR4][R4.64+0x4] ;  /* 0x0000040404087981 */ /* 0x000f64000c1e1900 */
[----:B------:R-:W-:-:S02]  /*0180*/  SHF.R.S32.HI R12, RZ, 0x1f, R0 ;  /* 0x0000001fff0c7819 */ /* 0x000fc40000011400 */
[----:B------:R-:W3:Y:S01]  /*0190*/  LDG.E R10, desc[UR4][R4.64+0x8] ;  /* 0x00000804040a7981 */ /* 0x000ee2000c1e1900 */
[----:B----4-:R-:W-:-:S05]  /*01a0*/  IMAD.IADD R3, R3, 0x1, R11 ;  /* 0x0000000103037824 */ /* 0x010fca00078e020b */
[----:B------:R-:W-:Y:S02]  /*01b0*/  SHF.R.S32.HI R7, RZ, 0x1f, R3 ;  /* 0x0000001fff077819 */ /* 0x000fe40000011403 */
[----:B--2---:R-:W-:-:S04]  /*01c0*/  IADD3 R6, P0, P1, R3, UR8, R0 ;  /* 0x0000000803067c10 */ /* 0x004fc8000f91e000 */
[----:B------:R-:W-:-:S06]  /*01d0*/  IADD3.X R7, PT, PT, R7, UR9, R12, P0, P1 ;  /* 0x0000000907077c10 */ /* 0x000fcc00087e240c */
[----:B------:R-:W2:Y:S01]  /*01e0*/  LDG.E.U8 R7, desc[UR4][R6.64] ;  /* 0x0000000406077981 */ /* 0x000ea2000c1e1100 */
[----:B0-----:R-:W-:Y:S02]  /*01f0*/  IMAD R2, R2, UR6, RZ ;  /* 0x0000000602027c24 */ /* 0x001fe4000f8e02ff */
[--C-:B-----5:R-:W-:Y:S01]  /*0200*/  IMAD.IADD R9, R8, 0x1, R11.reuse ;  /* 0x0000000108097824 */ /* 0x120fe200078e020b */
[--C-:B------:R-:W-:Y:S02]  /*0210*/  SHF.R.S32.HI R14, RZ, 0x1f, R11.reuse ;  /* 0x0000001fff0e7819 */ /* 0x100fe4000001140b */
[----:B------:R-:W-:Y:S02]  /*0220*/  SHF.R.S32.HI R3, RZ, 0x1f, R2 ;  /* 0x0000001fff037819 */ /* 0x000fe40000011402 */
[----:B---3--:R-:W-:Y:S02]  /*0230*/  IADD3 R2, P0, P1, R2, UR10, R11 ;  /* 0x0000000a02027c10 */ /* 0x008fe4000f91e00b */
[----:B------:R-:W-:-:S02]  /*0240*/  SHF.R.S32.HI R13, RZ, 0x1f, R9 ;  /* 0x0000001fff0d7819 */ /* 0x000fc40000011409 */
[----:B------:R-:W-:Y:S02]  /*0250*/  IADD3 R8, P2, P3, R9, UR8, R0 ;  /* 0x0000000809087c10 */ /* 0x000fe4000fb5e000 */
[----:B------:R-:W-:Y:S02]  /*0260*/  IADD3.X R3, PT, PT, R3, UR11, R14, P0, P1 ;  /* 0x0000000b03037c10 */ /* 0x000fe400087e240e */
[----:B------:R-:W-:-:S03]  /*0270*/  IADD3.X R9, PT, PT, R13, UR9, R12, P2, P3 ;  /* 0x000000090d097c10 */ /* 0x000fc600097e640c */
[----:B--2---:R-:W-:Y:S04]  /*0280*/  STG.E.U8 desc[UR4][R2.64], R7 ;  /* 0x0000000702007986 */ /* 0x004fe8000c101104 */
[----:B------:R-:W2:Y:S01]  /*0290*/  LDG.E.U8 R9, desc[UR4][R8.64] ;  /* 0x0000000408097981 */ /* 0x000ea2000c1e1100 */
[----:B------:R-:W-:-:S05]  /*02a0*/  IMAD.IADD R11, R10, 0x1, R11 ;  /* 0x000000010a0b7824 */ /* 0x000fca00078e020b */
[----:B------:R-:W-:Y:S02]  /*02b0*/  IADD3 R4, P0, P1, R11, UR8, R0 ;  /* 0x000000080b047c10 */ /* 0x000fe4000f91e000 */
[----:B------:R-:W-:-:S04]  /*02c0*/  SHF.R.S32.HI R11, RZ, 0x1f, R11 ;  /* 0x0000001fff0b7819 */ /* 0x000fc8000001140b */
[----:B------:R-:W-:Y:S01]  /*02d0*/  IADD3.X R5, PT, PT, R11, UR9, R12, P0, P1 ;  /* 0x000000090b057c10 */ /* 0x000fe200087e240c */
[----:B--2---:R-:W-:Y:S05]  /*02e0*/  STG.E.U8 desc[UR4][R2.64+0x1], R9 ;  /* 0x0000010902007986 */ /* 0x004fea000c101104 */
[----:B------:R-:W2:Y:S04]  /*02f0*/  LDG.E.U8 R5, desc[UR4][R4.64] ;  /* 0x0000000404057981 */ /* 0x000ea8000c1e1100 */
[----:B------:R-:W-:Y:S04]  /*0300*/  STG.E.U8 desc[UR4][R2.64+0x3], RZ ;  /* 0x000003ff02007986 */ /* 0x000fe8000c101104 */
[----:B--2---:R-:W-:Y:S01]  /*0310*/  STG.E.U8 desc[UR4][R2.64+0x2], R5 ;  /* 0x0000020502007986 */ /* 0x004fe2000c101104 */
[----:B------:R-:W-:Y:S05]  /*0320*/  EXIT ;  /* 0x000000000000794d */ /* 0x000fea0003800000 */
.L_x_44:
        /* <DEDUP_REMOVED lines=13> */
.L_x_71:


//--------------------- .text._Z23nppiSwapChannels_kernelIhLi3ELi4EEvPKT_iPS0_iiiPKiS0_ --------------------------
	.section	.text._Z23nppiSwapChannels_kernelIhLi3ELi4EEvPKT_iPS0_iiiPKiS0_,"ax",@progbits
	.align	128
        .global         _Z23nppiSwapChannels_kernelIhLi3ELi4EEvPKT_iPS0_iiiPKiS0_
        .type           _Z23nppiSwapChannels_kernelIhLi3ELi4EEvPKT_iPS0_iiiPKiS0_,@function
        .size           _Z23nppiSwapChannels_kernelIhLi3ELi4EEvPKT_iPS0_iiiPKiS0_,(.L_x_72 - _Z23nppiSwapChannels_kernelIhLi3ELi4EEvPKT_iPS0_iiiPKiS0_)
        .other          _Z23nppiSwapChannels_kernelIhLi3ELi4EEvPKT_iPS0_iiiPKiS0_,@"STO_CUDA_ENTRY STV_DEFAULT"
_Z23nppiSwapChannels_kernelIhLi3ELi4EEvPKT_iPS0_iiiPKiS0_:
.text._Z23nppiSwapChannels_kernelIhLi3ELi4EEvPKT_iPS0_iiiPKiS0_:
        /* <DEDUP_REMOVED lines=17> */
[----:B------:R-:W2:Y:S01]  /*0110*/  LDCU.U8 UR6, c[0x0][0x3b0] ;  /* 0x00007600ff0677ac */ /* 0x000ea20008000000 */
[----:B------:R-:W3:Y:S01]  /*0120*/  LDCU.64 UR8, c[0x0][0x390] ;  /* 0x00007200ff0877ac */ /* 0x000ee20008000a00 */
[----:B0-----:R-:W4:Y:S04]  /*0130*/  LDG.E R5, desc[UR4][R2.64] ;  /* 0x0000000402057981 */ /* 0x001f28000c1e1900 */
[----:B------:R-:W5:Y:S01]  /*0140*/  LDG.E R15, desc[UR4][R2.64+0x4] ;  /* 0x00000404020f7981 */ /* 0x000f62000c1e1900 */
[----:B-1----:R-:W-:-:S02]  /*0150*/  IMAD R9, R4, UR7, RZ ;  /* 0x0000000704097c24 */ /* 0x002fc4000f8e02ff */
[----:B--2---:R-:W-:Y:S01]  /*0160*/  IMAD.U32 R11, RZ, RZ, UR6 ;  /* 0x00000006ff0b7e24 */ /* 0x004fe2000f8e00ff */
[----:B------:R-:W2:Y:S01]  /*0170*/  LDG.E R17, desc[UR4][R2.64+0x8] ;  /* 0x0000080402117981 */ /* 0x000ea2000c1e1900 */
[----:B------:R-:W0:Y:S01]  /*0180*/  LDCU UR6, c[0x0][0x398] ;  /* 0x00007300ff0677ac */ /* 0x000e220008000800 */
[----:B------:R-:W-:Y:S02]  /*0190*/  SHF.R.S32.HI R0, RZ, 0x1f, R9 ;  /* 0x0000001fff007819 */ /* 0x000fe40000011409 */
[----:B------:R-:W-:Y:S01]  /*01a0*/  PRMT R19, R11, 0x7610, R19 ;  /* 0x000076100b137816 */ /* 0x000fe20000000013 */
[----:B------:R-:W-:Y:S01]  /*01b0*/  IMAD.SHL.U32 R10, R8, 0x4, RZ ;  /* 0x00000004080a7824 */ /* 0x000fe200078e00ff */
[----:B----4-:R-:W-:Y:S01]  /*01c0*/  ISETP.GT.U32.AND P0, PT, R5, 0x2, PT ;  /* 0x000000020500780c */ /* 0x010fe20003f04070 */
[----:B------:R-:W4:-:S12]  /*01d0*/  LDG.E R3, desc[UR4][R2.64+0xc] ;  /* 0x00000c0402037981 */ /* 0x000f18000c1e1900 */
[----:B------:R-:W1:Y:S01]  /*01e0*/  @!P0 LDC.64 R12, c[0x0][0x380] ;  /* 0x0000e000ff0c8b82 */ /* 0x000e620000000a00 */
[----:B------:R-:W-:-:S05]  /*01f0*/  @!P0 IMAD R5, R8, 0x3, R5 ;  /* 0x0000000308058824 */ /* 0x000fca00078e0205 */
[----:B-1----:R-:W-:Y:S02]  /*0200*/  @!P0 IADD3 R12, P1, P2, R5, R12, R9 ;  /* 0x0000000c050c8210 */ /* 0x002fe40007a3e009 */
[----:B------:R-:W-:-:S04]  /*0210*/  @!P0 SHF.R.S32.HI R5, RZ, 0x1f, R5 ;  /* 0x0000001fff058819 */ /* 0x000fc80000011405 */
[----:B------:R-:W-:-:S05]  /*0220*/  @!P0 IADD3.X R13, PT, PT, R5, R13, R0, P1, P2 ;  /* 0x0000000d050d8210 */ /* 0x000fca0000fe4400 */
[----:B------:R-:W2:Y:S01]  /*0230*/  @!P0 LDG.E.U8 R19, desc[UR4][R12.64] ;  /* 0x000000040c138981 */ /* 0x000ea2000c1e1100 */
[----:B-----5:R-:W-:-:S13]  /*0240*/  ISETP.GT.U32.AND P0, PT, R15, 0x2, PT ;  /* 0x000000020f00780c */ /* 0x020fda0003f04070 */
[----:B------:R-:W1:Y:S01]  /*0250*/  @!P0 LDC.64 R6, c[0x0][0x380] ;  /* 0x0000e000ff068b82 */ /* 0x000e620000000a00 */
[----:B------:R-:W-:Y:S02]  /*0260*/  @!P0 IMAD R15, R8, 0x3, R15 ;  /* 0x00000003080f8824 */ /* 0x000fe400078e020f */
[----:B0-----:R-:W-:Y:S01]  /*0270*/  IMAD R5, R4, UR6, RZ ;  /* 0x0000000604057c24 */ /* 0x001fe2000f8e02ff */
[----:B------:R-:W-:-:S04]  /*0280*/  SHF.R.S32.HI R14, RZ, 0x1f, R10 ;  /* 0x0000001fff0e7819 */ /* 0x000fc8000001140a */
[--C-:B---3--:R-:W-:Y:S02]  /*0290*/  IADD3 R4, P1, P2, R10, UR8, R5.reuse ;  /* 0x000000080a047c10 */ /* 0x108fe4000fa3e005 */
[----:B------:R-:W-:-:S04]  /*02a0*/  SHF.R.S32.HI R5, RZ, 0x1f, R5 ;  /* 0x0000001fff057819 */ /* 0x000fc80000011405 */
[----:B------:R-:W-:Y:S02]  /*02b0*/  IADD3.X R5, PT, PT, R14, UR9, R5, P1, P2 ;  /* 0x000000090e057c10 */ /* 0x000fe40008fe4405 */
[----:B-1----:R-:W-:Y:S02]  /*02c0*/  @!P0 IADD3 R6, P3, P4, R15, R6, R9 ;  /* 0x000000060f068210 */ /* 0x002fe40007c7e009 */
[----:B------:R-:W-:-:S04]  /*02d0*/  @!P0 SHF.R.S32.HI R15, RZ, 0x1f, R15 ;  /* 0x0000001fff0f8819 */ /* 0x000fc8000001140f */
[----:B------:R-:W-:Y:S02]  /*02e0*/  @!P0 IADD3.X R7, PT, PT, R15, R7, R0, P3, P4 ;  /* 0x000000070f078210 */ /* 0x000fe40001fe8400 */
[----:B------:R-:W-:Y:S01]  /*02f0*/  PRMT R15, R11, 0x7610, R15 ;  /* 0x000076100b0f7816 */ /* 0x000fe2000000000f */
[----:B--2---:R0:W-:Y:S05]  /*0300*/  STG.E.U8 desc[UR4][R4.64], R19 ;  /* 0x0000001304007986 */ /* 0x0041ea000c101104 */
[----:B------:R-:W2:Y:S01]  /*0310*/  @!P0 LDG.E.U8 R15, desc[UR4][R6.64] ;  /* 0x00000004060f8981 */ /* 0x000ea2000c1e1100 */
[----:B------:R-:W-:-:S13]  /*0320*/  ISETP.GT.U32.AND P0, PT, R17, 0x2, PT ;  /* 0x000000021100780c */ /* 0x000fda0003f04070 */
[----:B------:R-:W1:Y:S01]  /*0330*/  @!P0 LDC.64 R12, c[0x0][0x380] ;  /* 0x0000e000ff0c8b82 */ /* 0x000e620000000a00 */
[----:B------:R-:W-:-:S05]  /*0340*/  @!P0 IMAD R17, R8, 0x3, R17 ;  /* 0x0000000308118824 */ /* 0x000fca00078e0211 */
[----:B-1----:R-:W-:Y:S02]  /*0350*/  @!P0 IADD3 R12, P1, P2, R17, R12, R9 ;  /* 0x0000000c110c8210 */ /* 0x002fe40007a3e009 */
[----:B------:R-:W-:-:S04]  /*0360*/  @!P0 SHF.R.S32.HI R17, RZ, 0x1f, R17 ;  /* 0x0000001fff118819 */ /* 0x000fc80000011411 */
[----:B------:R-:W-:Y:S02]  /*0370*/  @!P0 IADD3.X R13, PT, PT, R17, R13, R0, P1, P2 ;  /* 0x0000000d110d8210 */ /* 0x000fe40000fe4400 */
[----:B------:R-:W-:Y:S01]  /*0380*/  PRMT R17, R11, 0x7610, R17 ;  /* 0x000076100b117816 */ /* 0x000fe20000000011 */
[----:B--2---:R0:W-:Y:S05]  /*0390*/  STG.E.U8 desc[UR4][R4.64+0x1], R15 ;  /* 0x0000010f04007986 */ /* 0x0041ea000c101104 */
[----:B------:R-:W2:Y:S01]  /*03a0*/  @!P0 LDG.E.U8 R17, desc[UR4][R12.64] ;  /* 0x000000040c118981 */ /* 0x000ea2000c1e1100 */
[----:B----4-:R-:W-:-:S03]  /*03b0*/  ISETP.GT.U32.AND P0, PT, R3, 0x2, PT ;  /* 0x000000020300780c */ /* 0x010fc60003f04070 */
[----:B--2---:R0:W-:Y:S10]  /*03c0*/  STG.E.U8 desc[UR4][R4.64+0x2], R17 ;  /* 0x0000021104007986 */ /* 0x0041f4000c101104 */
[----:B------:R-:W-:Y:S05]  /*03d0*/  @P0 BRA `(.L_x_45) ;  /* 0x0000000000180947 */ /* 0x000fea0003800000 */
[----:B------:R-:W1:Y:S01]  /*03e0*/  LDCU.64 UR6, c[0x0][0x380] ;  /* 0x00007000ff0677ac */ /* 0x000e620008000a00 */
[----:B------:R-:W-:-:S05]  /*03f0*/  IMAD R8, R8, 0x3, R3 ;  /* 0x0000000308087824 */ /* 0x000fca00078e0203 */
[----:B------:R-:W-:Y:S02]  /*0400*/  SHF.R.S32.HI R3, RZ, 0x1f, R8 ;  /* 0x0000001fff037819 */ /* 0x000fe40000011408 */
[----:B-1----:R-:W-:-:S04]  /*0410*/  IADD3 R2, P0, P1, R8, UR6, R9 ;  /* 0x0000000608027c10 */ /* 0x002fc8000f91e009 */
[----:B------:R-:W-:-:S05]  /*0420*/  IADD3.X R3, PT, PT, R3, UR7, R0, P0, P1 ;  /* 0x0000000703037c10 */ /* 0x000fca00087e2400 */
[----:B------:R1:W5:Y:S04]  /*0430*/  LDG.E.U8 R11, desc[UR4][R2.64] ;  /* 0x00000004020b7981 */ /* 0x000368000c1e1100 */
.L_x_45:
[----:B-----5:R-:W-:Y:S01]  /*0440*/  STG.E.U8 desc[UR4][R4.64+0x3], R11 ;  /* 0x0000030b04007986 */ /* 0x020fe2000c101104 */
[----:B------:R-:W-:Y:S05]  /*0450*/  EXIT ;  /* 0x000000000000794d */ /* 0x000fea0003800000 */
.L_x_46:
        /* <DEDUP_REMOVED lines=10> */
.L_x_72:


//--------------------- .text._Z23nppiSwapChannels_kernelIhLi4ELi3EEvPKT_iPS0_iiiPKiS0_ --------------------------
	.section	.text._Z23nppiSwapChannels_kernelIhLi4ELi3EEvPKT_iPS0_iiiPKiS0_,"ax",@progbits
	.align	128
        .global         _Z23nppiSwapChannels_kernelIhLi4ELi3EEvPKT_iPS0_iiiPKiS0_
        .type           _Z23nppiSwapChannels_kernelIhLi4ELi3EEvPKT_iPS0_iiiPKiS0_,@function
        .size           _Z23nppiSwapChannels_kernelIhLi4ELi3EEvPKT_iPS0_iiiPKiS0_,(.L_x_73 - _Z23nppiSwapChannels_kernelIhLi4ELi3EEvPKT_iPS0_iiiPKiS0_)
        .other          _Z23nppiSwapChannels_kernelIhLi4ELi3EEvPKT_iPS0_iiiPKiS0_,@"STO_CUDA_ENTRY STV_DEFAULT"
_Z23nppiSwapChannels_kernelIhLi4ELi3EEvPKT_iPS0_iiiPKiS0_:
.text._Z23nppiSwapChannels_kernelIhLi4ELi3EEvPKT_iPS0_iiiPKiS0_:
        /* <DEDUP_REMOVED lines=23> */
[----:B------:R-:W0:Y:S02]  /*0170*/  LDCU UR6, c[0x0][0x398] ;  /* 0x00007300ff0677ac */ /* 0x000e240008000800 */
[----:B------:R-:W-:Y:S02]  /*0180*/  SHF.R.S32.HI R0, RZ, 0x1f, R9 ;  /* 0x0000001fff007819 */ /* 0x000fe40000011409 */
[----:B------:R-:W-:Y:S01]  /*0190*/  PRMT R17, R7, 0x7610, R17 ;  /* 0x0000761007117816 */ /* 0x000fe20000000011 */
[----:B------:R-:W2:Y:S01]  /*01a0*/  LDG.E R11, desc[UR4][R10.64+0x8] ;  /* 0x000008040a0b7981 */ /* 0x000ea2000c1e1900 */
[----:B----4-:R-:W-:-:S13]  /*01b0*/  ISETP.GT.U32.AND P0, PT, R3, 0x3, PT ;  /* 0x000000030300780c */ /* 0x010fda0003f04070 */
[----:B------:R-:W1:Y:S01]  /*01c0*/  @!P0 LDC.64 R12, c[0x0][0x380] ;  /* 0x0000e000ff0c8b82 */ /* 0x000e620000000a00 */
[----:B------:R-:W-:-:S05]  /*01d0*/  @!P0 IMAD R3, R6, 0x4, R3 ;  /* 0x0000000406038824 */ /* 0x000fca00078e0203 */
[----:B-1----:R-:W-:Y:S02]  /*01e0*/  @!P0 IADD3 R12, P1, P2, R3, R12, R9 ;  /* 0x0000000c030c8210 */ /* 0x002fe40007a3e009 */
[----:B------:R-:W-:-:S04]  /*01f0*/  @!P0 SHF.R.S32.HI R3, RZ, 0x1f, R3 ;  /* 0x0000001fff038819 */ /* 0x000fc80000011403 */
[----:B------:R-:W-:-:S05]  /*0200*/  @!P0 IADD3.X R13, PT, PT, R3, R13, R0, P1, P2 ;  /* 0x0000000d030d8210 */ /* 0x000fca0000fe4400 */
[----:B------:R1:W4:Y:S01]  /*0210*/  @!P0 LDG.E.U8 R17, desc[UR4][R12.64] ;  /* 0x000000040c118981 */ /* 0x000322000c1e1100 */
[----:B-----5:R-:W-:-:S13]  /*0220*/  ISETP.GT.U32.AND P0, PT, R15, 0x3, PT ;  /* 0x000000030f00780c */ /* 0x020fda0003f04070 */
[----:B------:R-:W5:Y:S01]  /*0230*/  @!P0 LDC.64 R2, c[0x0][0x380] ;  /* 0x0000e000ff028b82 */ /* 0x000f620000000a00 */
[----:B------:R-:W-:Y:S02]  /*0240*/  IMAD R8, R6, 0x3, RZ ;  /* 0x0000000306087824 */ /* 0x000fe400078e02ff */
[----:B0-----:R-:W-:Y:S02]  /*0250*/  IMAD R5, R4, UR6, RZ ;  /* 0x0000000604057c24 */ /* 0x001fe4000f8e02ff */
[----:B------:R-:W-:Y:S01]  /*0260*/  @!P0 IMAD R15, R6, 0x4, R15 ;  /* 0x00000004060f8824 */ /* 0x000fe200078e020f */
[----:B------:R-:W-:Y:S02]  /*0270*/  SHF.R.S32.HI R14, RZ, 0x1f, R8 ;  /* 0x0000001fff0e7819 */ /* 0x000fe40000011408 */
[--C-:B---3--:R-:W-:Y:S02]  /*0280*/  IADD3 R4, P1, P2, R8, UR8, R5.reuse ;  /* 0x0000000808047c10 */ /* 0x108fe4000fa3e005 */
[----:B------:R-:W-:-:S02]  /*0290*/  SHF.R.S32.HI R5, RZ, 0x1f, R5 ;  /* 0x0000001fff057819 */ /* 0x000fc40000011405 */
[----:B-1----:R-:W-:Y:S02]  /*02a0*/  PRMT R13, R7, 0x7610, R13 ;  /* 0x00007610070d7816 */ /* 0x002fe4000000000d */
[----:B------:R-:W-:Y:S02]  /*02b0*/  IADD3.X R5, PT, PT, R14, UR9, R5, P1, P2 ;  /* 0x000000090e057c10 */ /* 0x000fe40008fe4405 */
[----:B-----5:R-:W-:Y:S02]  /*02c0*/  @!P0 IADD3 R2, P3, P4, R15, R2, R9 ;  /* 0x000000020f028210 */ /* 0x020fe40007c7e009 */
[----:B------:R-:W-:-:S04]  /*02d0*/  @!P0 SHF.R.S32.HI R15, RZ, 0x1f, R15 ;  /* 0x0000001fff0f8819 */ /* 0x000fc8000001140f */
[----:B------:R-:W-:Y:S01]  /*02e0*/  @!P0 IADD3.X R3, PT, PT, R15, R3, R0, P3, P4 ;  /* 0x000000030f038210 */ /* 0x000fe20001fe8400 */
[----:B----4-:R-:W-:Y:S04]  /*02f0*/  STG.E.U8 desc[UR4][R4.64], R17 ;  /* 0x0000001104007986 */ /* 0x010fe8000c101104 */
[----:B------:R-:W3:Y:S01]  /*0300*/  @!P0 LDG.E.U8 R13, desc[UR4][R2.64] ;  /* 0x00000004020d8981 */ /* 0x000ee2000c1e1100 */
[----:B--2---:R-:W-:-:S13]  /*0310*/  ISETP.GT.U32.AND P0, PT, R11, 0x3, PT ;  /* 0x000000030b00780c */ /* 0x004fda0003f04070 */
[----:B------:R-:W0:Y:S01]  /*0320*/  @!P0 LDC.64 R14, c[0x0][0x380] ;  /* 0x0000e000ff0e8b82 */ /* 0x000e220000000a00 */
[----:B------:R-:W-:-:S05]  /*0330*/  @!P0 IMAD R6, R6, 0x4, R11 ;  /* 0x0000000406068824 */ /* 0x000fca00078e020b */
[----:B0-----:R-:W-:Y:S02]  /*0340*/  @!P0 IADD3 R8, P1, P2, R6, R14, R9 ;  /* 0x0000000e06088210 */ /* 0x001fe40007a3e009 */
[----:B------:R-:W-:-:S04]  /*0350*/  @!P0 SHF.R.S32.HI R6, RZ, 0x1f, R6 ;  /* 0x0000001fff068819 */ /* 0x000fc80000011406 */
[----:B------:R-:W-:Y:S01]  /*0360*/  @!P0 IADD3.X R9, PT, PT, R6, R15, R0, P1, P2 ;  /* 0x0000000f06098210 */ /* 0x000fe20000fe4400 */
[----:B---3--:R-:W-:Y:S04]  /*0370*/  STG.E.U8 desc[UR4][R4.64+0x1], R13 ;  /* 0x0000010d04007986 */ /* 0x008fe8000c101104 */
[----:B------:R-:W2:Y:S04]  /*0380*/  @!P0 LDG.E.U8 R7, desc[UR4][R8.64] ;  /* 0x0000000408078981 */ /* 0x000ea8000c1e1100 */
[----:B--2---:R-:W-:Y:S01]  /*0390*/  STG.E.U8 desc[UR4][R4.64+0x2], R7 ;  /* 0x0000020704007986 */ /* 0x004fe2000c101104 */
[----:B------:R-:W-:Y:S05]  /*03a0*/  EXIT ;  /* 0x000000000000794d */ /* 0x000fea0003800000 */
.L_x_47:
        /* <DEDUP_REMOVED lines=13> */
.L_x_73:


//--------------------- .text._Z23nppiSwapChannels_kernelIhLi4ELi4EEvPKT_iPS0_iiiPKiS0_ --------------------------
	.section	.text._Z23nppiSwapChannels_kernelIhLi4ELi4EEvPKT_iPS0_iiiPKiS0_,"ax",@progbits
	.align	128
        .global         _Z23nppiSwapChannels_kernelIhLi4ELi4EEvPKT_iPS0_iiiPKiS0_
        .type           _Z23nppiSwapChannels_kernelIhLi4ELi4EEvPKT_iPS0_iiiPKiS0_,@function
        .size           _Z23nppiSwapChannels_kernelIhLi4ELi4EEvPKT_iPS0_iiiPKiS0_,(.L_x_74 - _Z23nppiSwapChannels_kernelIhLi4ELi4EEvPKT_iPS0_iiiPKiS0_)
        .other          _Z23nppiSwapChannels_kernelIhLi4ELi4EEvPKT_iPS0_iiiPKiS0_,@"STO_CUDA_ENTRY STV_DEFAULT"
_Z23nppiSwapChannels_kernelIhLi4ELi4EEvPKT_iPS0_iiiPKiS0_:
.text._Z23nppiSwapChannels_kernelIhLi4ELi4EEvPKT_iPS0_iiiPKiS0_:
        /* <DEDUP_REMOVED lines=18> */
[----:B------:R-:W-:Y:S01]  /*0120*/  IMAD.SHL.U32 R6, R6, 0x4, RZ ;  /* 0x0000000406067824 */ /* 0x000fe200078e00ff */
        /* <DEDUP_REMOVED lines=8> */
[----:B------:R-:W-:Y:S02]  /*01b0*/  PRMT R19, R11, 0x7610, R19 ;  /* 0x000076100b137816 */ /* 0x000fe40000000013 */
[----:B------:R-:W-:Y:S01]  /*01c0*/  SHF.R.S32.HI R10, RZ, 0x1f, R6 ;  /* 0x0000001fff0a7819 */ /* 0x000fe20000011406 */
[----:B------:R-:W2:Y:S01]  /*01d0*/  LDG.E R3, desc[UR4][R2.64+0xc] ;  /* 0x00000c0402037981 */ /* 0x000ea2000c1e1900 */
[----:B----4-:R-:W-:-:S13]  /*01e0*/  ISETP.GT.U32.AND P0, PT, R5, 0x3, PT ;  /* 0x000000030500780c */ /* 0x010fda0003f04070 */
[----:B------:R-:W1:Y:S01]  /*01f0*/  @!P0 LDC.64 R12, c[0x0][0x380] ;  /* 0x0000e000ff0c8b82 */ /* 0x000e620000000a00 */
[----:B------:R-:W-:-:S05]  /*0200*/  @!P0 IMAD.IADD R5, R5, 0x1, R6 ;  /* 0x0000000105058824 */ /* 0x000fca00078e0206 */
[----:B-1----:R-:W-:Y:S02]  /*0210*/  @!P0 IADD3 R12, P1, P2, R5, R12, R7 ;  /* 0x0000000c050c8210 */ /* 0x002fe40007a3e007 */
[----:B------:R-:W-:-:S04]  /*0220*/  @!P0 SHF.R.S32.HI R5, RZ, 0x1f, R5 ;  /* 0x0000001fff058819 */ /* 0x000fc80000011405 */
[----:B------:R-:W-:-:S05]  /*0230*/  @!P0 IADD3.X R13, PT, PT, R5, R13, R0, P1, P2 ;  /* 0x0000000d050d8210 */ /* 0x000fca0000fe4400 */
[----:B------:R-:W4:Y:S01]  /*0240*/  @!P0 LDG.E.U8 R19, desc[UR4][R12.64] ;  /* 0x000000040c138981 */ /* 0x000f22000c1e1100 */
[----:B-----5:R-:W-:-:S13]  /*0250*/  ISETP.GT.U32.AND P0, PT, R15, 0x3, PT ;  /* 0x000000030f00780c */ /* 0x020fda0003f04070 */
[----:B------:R-:W1:Y:S01]  /*0260*/  @!P0 LDC.64 R8, c[0x0][0x380] ;  /* 0x0000e000ff088b82 */ /* 0x000e620000000a00 */
[----:B------:R-:W-:Y:S02]  /*0270*/  @!P0 IMAD.IADD R15, R15, 0x1, R6 ;  /* 0x000000010f0f8824 */ /* 0x000fe400078e0206 */
[----:B0-----:R-:W-:-:S05]  /*0280*/  IMAD R5, R4, UR6, RZ ;  /* 0x0000000604057c24 */ /* 0x001fca000f8e02ff */
[--C-:B------:R-:W-:Y:S02]  /*0290*/  SHF.R.S32.HI R21, RZ, 0x1f, R5.reuse ;  /* 0x0000001fff157819 */ /* 0x100fe40000011405 */
[----:B---3--:R-:W-:-:S04]  /*02a0*/  IADD3 R4, P1, P2, R6, UR8, R5 ;  /* 0x0000000806047c10 */ /* 0x008fc8000fa3e005 */
[----:B------:R-:W-:Y:S02]  /*02b0*/  IADD3.X R5, PT, PT, R10, UR9, R21, P1, P2 ;  /* 0x000000090a057c10 */ /* 0x000fe40008fe4415 */
[----:B-1----:R-:W-:Y:S02]  /*02c0*/  @!P0 IADD3 R8, P3, P4, R15, R8, R7 ;  /* 0x000000080f088210 */ /* 0x002fe40007c7e007 */
[----:B------:R-:W-:-:S04]  /*02d0*/  @!P0 SHF.R.S32.HI R15, RZ, 0x1f, R15 ;  /* 0x0000001fff0f8819 */ /* 0x000fc8000001140f */
[----:B------:R-:W-:Y:S02]  /*02e0*/  @!P0 IADD3.X R9, PT, PT, R15, R9, R0, P3, P4 ;  /* 0x000000090f098210 */ /* 0x000fe40001fe8400 */
[----:B------:R-:W-:Y:S01]  /*02f0*/  PRMT R15, R11, 0x7610, R15 ;  /* 0x000076100b0f7816 */ /* 0x000fe2000000000f */
[----:B----4-:R0:W-:Y:S05]  /*0300*/  STG.E.U8 desc[UR4][R4.64], R19 ;  /* 0x0000001304007986 */ /* 0x0101ea000c101104 */
[----:B------:R-:W3:Y:S01]  /*0310*/  @!P0 LDG.E.U8 R15, desc[UR4][R8.64] ;  /* 0x00000004080f8981 */ /* 0x000ee2000c1e1100 */
[----:B--2---:R-:W-:-:S13]  /*0320*/  ISETP.GT.U32.AND P0, PT, R17, 0x3, PT ;  /* 0x000000031100780c */ /* 0x004fda0003f04070 */
[----:B------:R-:W1:Y:S01]  /*0330*/  @!P0 LDC.64 R12, c[0x0][0x380] ;  /* 0x0000e000ff0c8b82 */ /* 0x000e620000000a00 */
[----:B------:R-:W-:-:S05]  /*0340*/  @!P0 IMAD.IADD R17, R17, 0x1, R6 ;  /* 0x0000000111118824 */ /* 0x000fca00078e0206 */
[----:B-1----:R-:W-:Y:S02]  /*0350*/  @!P0 IADD3 R12, P1, P2, R17, R12, R7 ;  /* 0x0000000c110c8210 */ /* 0x002fe40007a3e007 */
[----:B------:R-:W-:-:S04]  /*0360*/  @!P0 SHF.R.S32.HI R17, RZ, 0x1f, R17 ;  /* 0x0000001fff118819 */ /* 0x000fc80000011411 */
[----:B------:R-:W-:Y:S02]  /*0370*/  @!P0 IADD3.X R13, PT, PT, R17, R13, R0, P1, P2 ;  /* 0x0000000d110d8210 */ /* 0x000fe40000fe4400 */
[----:B------:R-:W-:Y:S01]  /*0380*/  PRMT R17, R11, 0x7610, R17 ;  /* 0x000076100b117816 */ /* 0x000fe20000000011 */
[----:B---3--:R0:W-:Y:S05]  /*0390*/  STG.E.U8 desc[UR4][R4.64+0x1], R15 ;  /* 0x0000010f04007986 */ /* 0x0081ea000c101104 */
[----:B------:R-:W2:Y:S01]  /*03a0*/  @!P0 LDG.E.U8 R17, desc[UR4][R12.64] ;  /* 0x000000040c118981 */ /* 0x000ea2000c1e1100 */
[----:B------:R-:W-:-:S03]  /*03b0*/  ISETP.GT.U32.AND P0, PT, R3, 0x3, PT ;  /* 0x000000030300780c */ /* 0x000fc60003f04070 */
[----:B--2---:R0:W-:Y:S10]  /*03c0*/  STG.E.U8 desc[UR4][R4.64+0x2], R17 ;  /* 0x0000021104007986 */ /* 0x0041f4000c101104 */
[----:B------:R-:W-:Y:S05]  /*03d0*/  @P0 BRA `(.L_x_48) ;  /* 0x0000000000180947 */ /* 0x000fea0003800000 */
[----:B------:R-:W1:Y:S01]  /*03e0*/  LDCU.64 UR6, c[0x0][0x380] ;  /* 0x00007000ff0677ac */ /* 0x000e620008000a00 */
[----:B------:R-:W-:-:S05]  /*03f0*/  IMAD.IADD R6, R3, 0x1, R6 ;  /* 0x0000000103067824 */ /* 0x000fca00078e0206 */
[----:B------:R-:W-:Y:S02]  /*0400*/  SHF.R.S32.HI R3, RZ, 0x1f, R6 ;  /* 0x0000001fff037819 */ /* 0x000fe40000011406 */
[----:B-1----:R-:W-:-:S04]  /*0410*/  IADD3 R2, P0, P1, R6, UR6, R7 ;  /* 0x0000000606027c10 */ /* 0x002fc8000f91e007 */
[----:B------:R-:W-:-:S05]  /*0420*/  IADD3.X R3, PT, PT, R3, UR7, R0, P0, P1 ;  /* 0x0000000703037c10 */ /* 0x000fca00087e2400 */
[----:B------:R1:W5:Y:S04]  /*0430*/  LDG.E.U8 R11, desc[UR4][R2.64] ;  /* 0x00000004020b7981 */ /* 0x000368000c1e1100 */
.L_x_48:
[----:B-----5:R-:W-:Y:S01]  /*0440*/  STG.E.U8 desc[UR4][R4.64+0x3], R11 ;  /* 0x0000030b04007986 */ /* 0x020fe2000c101104 */
[----:B------:R-:W-:Y:S05]  /*0450*/  EXIT ;  /* 0x000000000000794d */ /* 0x000fea0003800000 */
.L_x_49:
        /* <DEDUP_REMOVED lines=10> */
.L_x_74:


//--------------------- .text._Z23nppiSwapChannels_kernelIhLi3ELi3EEvPKT_iPS0_iiiPKiS0_ --------------------------
	.section	.text._Z23nppiSwapChannels_kernelIhLi3ELi3EEvPKT_iPS0_iiiPKiS0_,"ax",@progbits
	.align	128
        .global         _Z23nppiSwapChannels_kernelIhLi3ELi3EEvPKT_iPS0_iiiPKiS0_
        .type           _Z23nppiSwapChannels_kernelIhLi3ELi3EEvPKT_iPS0_iiiPKiS0_,@function
        .size           _Z23nppiSwapChannels_kernelIhLi3ELi3EEvPKT_iPS0_iiiPKiS0_,(.L_x_75 - _Z23nppiSwapChannels_kernelIhLi3ELi3EEvPKT_iPS0_iiiPKiS0_)
        .other          _Z23nppiSwapChannels_kernelIhLi3ELi3EEvPKT_iPS0_iiiPKiS0_,@"STO_CUDA_ENTRY STV_DEFAULT"
_Z23nppiSwapChannels_kernelIhLi3ELi3EEvPKT_iPS0_iiiPKiS0_:
.text._Z23nppiSwapChannels_kernelIhLi3ELi3EEvPKT_iPS0_iiiPKiS0_:
        /* <DEDUP_REMOVED lines=18> */
[----:B------:R-:W-:Y:S01]  /*0120*/  IMAD R6, R6, 0x3, RZ ;  /* 0x0000000306067824 */ /* 0x000fe200078e02ff */
        /* <DEDUP_REMOVED lines=11> */
[----:B------:R-:W-:-:S05]  /*01e0*/  @!P0 IMAD.IADD R3, R3, 0x1, R6 ;  /* 0x0000000103038824 */ /* 0x000fca00078e0206 */
[----:B-1----:R-:W-:Y:S02]  /*01f0*/  @!P0 IADD3 R12, P1, P2, R3, R12, R9 ;  /* 0x0000000c030c8210 */ /* 0x002fe40007a3e009 */
[----:B------:R-:W-:-:S04]  /*0200*/  @!P0 SHF.R.S32.HI R3, RZ, 0x1f, R3 ;  /* 0x0000001fff038819 */ /* 0x000fc80000011403 */
[----:B------:R-:W-:-:S05]  /*0210*/  @!P0 IADD3.X R13, PT, PT, R3, R13, R0, P1, P2 ;  /* 0x0000000d030d8210 */ /* 0x000fca0000fe4400 */
[----:B------:R1:W4:Y:S01]  /*0220*/  @!P0 LDG.E.U8 R17, desc[UR4][R12.64] ;  /* 0x000000040c118981 */ /* 0x000322000c1e1100 */
[----:B-----5:R-:W-:-:S13]  /*0230*/  ISETP.GT.U32.AND P0, PT, R15, 0x2, PT ;  /* 0x000000020f00780c */ /* 0x020fda0003f04070 */
[----:B------:R-:W5:Y:S01]  /*0240*/  @!P0 LDC.64 R2, c[0x0][0x380] ;  /* 0x0000e000ff028b82 */ /* 0x000f620000000a00 */
[----:B0-----:R-:W-:Y:S02]  /*0250*/  IMAD R5, R4, UR6, RZ ;  /* 0x0000000604057c24 */ /* 0x001fe4000f8e02ff */
[--C-:B------:R-:W-:Y:S01]  /*0260*/  @!P0 IMAD.IADD R15, R15, 0x1, R6.reuse ;  /* 0x000000010f0f8824 */ /* 0x100fe200078e0206 */
[----:B------:R-:W-:Y:S02]  /*0270*/  SHF.R.S32.HI R8, RZ, 0x1f, R6 ;  /* 0x0000001fff087819 */ /* 0x000fe40000011406 */
[--C-:B------:R-:W-:Y:S02]  /*0280*/  SHF.R.S32.HI R19, RZ, 0x1f, R5.reuse ;  /* 0x0000001fff137819 */ /* 0x100fe40000011405 */
[----:B---3--:R-:W-:Y:S02]  /*0290*/  IADD3 R4, P1, P2, R6, UR8, R5 ;  /* 0x0000000806047c10 */ /* 0x008fe4000fa3e005 */
[----:B-1----:R-:W-:-:S02]  /*02a0*/  PRMT R13, R7, 0x7610, R13 ;  /* 0x00007610070d7816 */ /* 0x002fc4000000000d */
        /* <DEDUP_REMOVED lines=8> */
[----:B------:R-:W-:-:S05]  /*0330*/  @!P0 IMAD.IADD R6, R11, 0x1, R6 ;  /* 0x000000010b068824 */ /* 0x000fca00078e0206 */
[----:B0-----:R-:W-:Y:S02]  /*0340*/  @!P0 IADD3 R8, P1, P2, R6, R14, R9 ;  /* 0x0000000e06088210 */ /* 0x001fe40007a3e009 */
[----:B------:R-:W-:-:S04]  /*0350*/  @!P0 SHF.R.S32.HI R6, RZ, 0x1f, R6 ;  /* 0x0000001fff068819 */ /* 0x000fc80000011406 */
[----:B------:R-:W-:Y:S01]  /*0360*/  @!P0 IADD3.X R9, PT, PT, R6, R15, R0, P1, P2 ;  /* 0x0000000f06098210 */ /* 0x000fe20000fe4400 */
[----:B---3--:R-:W-:Y:S04]  /*0370*/  STG.E.U8 desc[UR4][R4.64+0x1], R13 ;  /* 0x0000010d04007986 */ /* 0x008fe8000c101104 */
[----:B------:R-:W2:Y:S04]  /*0380*/  @!P0 LDG.E.U8 R7, desc[UR4][R8.64] ;  /* 0x0000000408078981 */ /* 0x000ea8000c1e1100 */
[----:B--2---:R-:W-:Y:S01]  /*0390*/  STG.E.U8 desc[UR4][R4.64+0x2], R7 ;  /* 0x0000020704007986 */ /* 0x004fe2000c101104 */
[----:B------:R-:W-:Y:S05]  /*03a0*/  EXIT ;  /* 0x000000000000794d */ /* 0x000fea0003800000 */
.L_x_50:
        /* <DEDUP_REMOVED lines=13> */
.L_x_75:


//--------------------- .nv.shared.reserved.0     --------------------------
	.section	.nv.shared.reserved.0,"aw",@nobits
	.weak		__nv_reservedSMEM_offset_0_alias
	.size		__nv_reservedSMEM_offset_0_alias, 0, 64
	.other		__nv_reservedSMEM_offset_0_alias,@"STO_CUDA_RESERVED_SHARED STV_DEFAULT"
__nv_reservedSMEM_offset_0_alias:
	.zero		0
	.zero		64


//--------------------- .nv.constant0._Z27nppiSwapChannels_AC4_kernelIfEvPKT_iPS0_iiiPKi --------------------------
	.section	.nv.constant0._Z27nppiSwapChannels_AC4_kernelIfEvPKT_iPS0_iiiPKi,"a",@progbits
	.sectionflags	@""
	.align	4
.nv.constant0._Z27nppiSwapChannels_AC4_kernelIfEvPKT_iPS0_iiiPKi:
	.zero		944


//--------------------- .nv.constant0._Z23nppiSwapChannels_kernelIfLi3ELi4EEvPKT_iPS0_iiiPKiS0_ --------------------------
	.section	.nv.constant0._Z23nppiSwapChannels_kernelIfLi3ELi4EEvPKT_iPS0_iiiPKiS0_,"a",@progbits
	.sectionflags	@""
	.align	4
.nv.constant0._Z23nppiSwapChannels_kernelIfLi3ELi4EEvPKT_iPS0_iiiPKiS0_:
	.zero		948


//--------------------- .nv.constant0._Z23nppiSwapChannels_kernelIfLi4ELi3EEvPKT_iPS0_iiiPKiS0_ --------------------------
	.section	.nv.constant0._Z23nppiSwapChannels_kernelIfLi4ELi3EEvPKT_iPS0_iiiPKiS0_,"a",@progbits
	.sectionflags	@""
	.align	4
.nv.constant0._Z23nppiSwapChannels_kernelIfLi4ELi3EEvPKT_iPS0_iiiPKiS0_:
	.zero		948


//--------------------- .nv.constant0._Z23nppiSwapChannels_kernelIfLi4ELi4EEvPKT_iPS0_iiiPKiS0_ --------------------------
	.section	.nv.constant0._Z23nppiSwapChannels_kernelIfLi4ELi4EEvPKT_iPS0_iiiPKiS0_,"a",@progbits
	.sectionflags	@""
	.align	4
.nv.constant0._Z23nppiSwapChannels_kernelIfLi4ELi4EEvPKT_iPS0_iiiPKiS0_:
	.zero		948


//--------------------- .nv.constant0._Z23nppiSwapChannels_kernelIfLi3ELi3EEvPKT_iPS0_iiiPKiS0_ --------------------------
	.section	.nv.constant0._Z23nppiSwapChannels_kernelIfLi3ELi3EEvPKT_iPS0_iiiPKiS0_,"a",@progbits
	.sectionflags	@""
	.align	4
.nv.constant0._Z23nppiSwapChannels_kernelIfLi3ELi3EEvPKT_iPS0_iiiPKiS0_:
	.zero		948


//--------------------- .nv.constant0._Z27nppiSwapChannels_AC4_kernelIiEvPKT_iPS0_iiiPKi --------------------------
	.section	.nv.constant0._Z27nppiSwapChannels_AC4_kernelIiEvPKT_iPS0_iiiPKi,"a",@progbits
	.sectionflags	@""
	.align	4
.nv.constant0._Z27nppiSwapChannels_AC4_kernelIiEvPKT_iPS0_iiiPKi:
	.zero		944


//--------------------- .nv.constant0._Z23nppiSwapChannels_kernelIiLi3ELi4EEvPKT_iPS0_iiiPKiS0_ --------------------------
	.section	.nv.constant0._Z23nppiSwapChannels_kernelIiLi3ELi4EEvPKT_iPS0_iiiPKiS0_,"a",@progbits
	.sectionflags	@""
	.align	4
.nv.constant0._Z23nppiSwapChannels_kernelIiLi3ELi4EEvPKT_iPS0_iiiPKiS0_:
	.zero		948


//--------------------- .nv.constant0._Z23nppiSwapChannels_kernelIiLi4ELi3EEvPKT_iPS0_iiiPKiS0_ --------------------------
	.section	.nv.constant0._Z23nppiSwapChannels_kernelIiLi4ELi3EEvPKT_iPS0_iiiPKiS0_,"a",@progbits
	.sectionflags	@""
	.align	4
.nv.constant0._Z23nppiSwapChannels_kernelIiLi4ELi3EEvPKT_iPS0_iiiPKiS0_:
	.zero		948


//--------------------- .nv.constant0._Z23nppiSwapChannels_kernelIiLi4ELi4EEvPKT_iPS0_iiiPKiS0_ --------------------------
	.section	.nv.constant0._Z23nppiSwapChannels_kernelIiLi4ELi4EEvPKT_iPS0_iiiPKiS0_,"a",@progbits
	.sectionflags	@""
	.align	4
.nv.constant0._Z23nppiSwapChannels_kernelIiLi4ELi4EEvPKT_iPS0_iiiPKiS0_:
	.zero		948


//--------------------- .nv.constant0._Z23nppiSwapChannels_kernelIiLi3ELi3EEvPKT_iPS0_iiiPKiS0_ --------------------------
	.section	.nv.constant0._Z23nppiSwapChannels_kernelIiLi3ELi3EEvPKT_iPS0_iiiPKiS0_,"a",@progbits
	.sectionflags	@""
	.align	4
.nv.constant0._Z23nppiSwapChannels_kernelIiLi3ELi3EEvPKT_iPS0_iiiPKiS0_:
	.zero		948


//--------------------- .nv.constant0._Z27nppiSwapChannels_AC4_kernelIsEvPKT_iPS0_iiiPKi --------------------------
	.section	.nv.constant0._Z27nppiSwapChannels_AC4_kernelIsEvPKT_iPS0_iiiPKi,"a",@progbits
	.sectionflags	@""
	.align	4
.nv.constant0._Z27nppiSwapChannels_AC4_kernelIsEvPKT_iPS0_iiiPKi:
	.zero		944


//--------------------- .nv.constant0._Z23nppiSwapChannels_kernelIsLi3ELi4EEvPKT_iPS0_iiiPKiS0_ --------------------------
	.section	.nv.constant0._Z23nppiSwapChannels_kernelIsLi3ELi4EEvPKT_iPS0_iiiPKiS0_,"a",@progbits
	.sectionflags	@""
	.align	4
.nv.constant0._Z23nppiSwapChannels_kernelIsLi3ELi4EEvPKT_iPS0_iiiPKiS0_:
	.zero		946


//--------------------- .nv.constant0._Z23nppiSwapChannels_kernelIsLi4ELi3EEvPKT_iPS0_iiiPKiS0_ --------------------------
	.section	.nv.constant0._Z23nppiSwapChannels_kernelIsLi4ELi3EEvPKT_iPS0_iiiPKiS0_,"a",@progbits
	.sectionflags	@""
	.align	4
.nv.constant0._Z23nppiSwapChannels_kernelIsLi4ELi3EEvPKT_iPS0_iiiPKiS0_:
	.zero		946


//--------------------- .nv.constant0._Z23nppiSwapChannels_kernelIsLi4ELi4EEvPKT_iPS0_iiiPKiS0_ --------------------------
	.section	.nv.constant0._Z23nppiSwapChannels_kernelIsLi4ELi4EEvPKT_iPS0_iiiPKiS0_,"a",@progbits
	.sectionflags	@""
	.align	4
.nv.constant0._Z23nppiSwapChannels_kernelIsLi4ELi4EEvPKT_iPS0_iiiPKiS0_:
	.zero		946


//--------------------- .nv.constant0._Z23nppiSwapChannels_kernelIsLi3ELi3EEvPKT_iPS0_iiiPKiS0_ --------------------------
	.section	.nv.constant0._Z23nppiSwapChannels_kernelIsLi3ELi3EEvPKT_iPS0_iiiPKiS0_,"a",@progbits
	.sectionflags	@""
	.align	4
.nv.constant0._Z23nppiSwapChannels_kernelIsLi3ELi3EEvPKT_iPS0_iiiPKiS0_:
	.zero		946


//--------------------- .nv.constant0._Z27nppiSwapChannels_AC4_kernelItEvPKT_iPS0_iiiPKi --------------------------
	.section	.nv.constant0._Z27nppiSwapChannels_AC4_kernelItEvPKT_iPS0_iiiPKi,"a",@progbits
	.sectionflags	@""
	.align	4
.nv.constant0._Z27nppiSwapChannels_AC4_kernelItEvPKT_iPS0_iiiPKi:
	.zero		944


//--------------------- .nv.constant0._Z23nppiSwapChannels_kernelItLi3ELi4EEvPKT_iPS0_iiiPKiS0_ --------------------------
	.section	.nv.constant0._Z23nppiSwapChannels_kernelItLi3ELi4EEvPKT_iPS0_iiiPKiS0_,"a",@progbits
	.sectionflags	@""
	.align	4
.nv.constant0._Z23nppiSwapChannels_kernelItLi3ELi4EEvPKT_iPS0_iiiPKiS0_:
	.zero		946


//--------------------- .nv.constant0._Z23nppiSwapChannels_kernelItLi4ELi3EEvPKT_iPS0_iiiPKiS0_ --------------------------
	.section	.nv.constant0._Z23nppiSwapChannels_kernelItLi4ELi3EEvPKT_iPS0_iiiPKiS0_,"a",@progbits
	.sectionflags	@""
	.align	4
.nv.constant0._Z23nppiSwapChannels_kernelItLi4ELi3EEvPKT_iPS0_iiiPKiS0_:
	.zero		946


//--------------------- .nv.constant0._Z23nppiSwapChannels_kernelItLi4ELi4EEvPKT_iPS0_iiiPKiS0_ --------------------------
	.section	.nv.constant0._Z23nppiSwapChannels_kernelItLi4ELi4EEvPKT_iPS0_iiiPKiS0_,"a",@progbits
	.sectionflags	@""
	.align	4
.nv.constant0._Z23nppiSwapChannels_kernelItLi4ELi4EEvPKT_iPS0_iiiPKiS0_:
	.zero		946


//--------------------- .nv.constant0._Z23nppiSwapChannels_kernelItLi3ELi3EEvPKT_iPS0_iiiPKiS0_ --------------------------
	.section	.nv.constant0._Z23nppiSwapChannels_kernelItLi3ELi3EEvPKT_iPS0_iiiPKiS0_,"a",@progbits
	.sectionflags	@""
	.align	4
.nv.constant0._Z23nppiSwapChannels_kernelItLi3ELi3EEvPKT_iPS0_iiiPKiS0_:
	.zero		946


//--------------------- .nv.constant0._Z27nppiSwapChannels_AC4_kernelIhEvPKT_iPS0_iiiPKi --------------------------
	.section	.nv.constant0._Z27nppiSwapChannels_AC4_kernelIhEvPKT_iPS0_iiiPKi,"a",@progbits
	.sectionflags	@""
	.align	4
.nv.constant0._Z27nppiSwapChannels_AC4_kernelIhEvPKT_iPS0_iiiPKi:
	.zero		944


//--------------------- .nv.constant0._Z23nppiSwapChannels_kernelIhLi3ELi4EEvPKT_iPS0_iiiPKiS0_ --------------------------
	.section	.nv.constant0._Z23nppiSwapChannels_kernelIhLi3ELi4EEvPKT_iPS0_iiiPKiS0_,"a",@progbits
	.sectionflags	@""
	.align	4
.nv.constant0._Z23nppiSwapChannels_kernelIhLi3ELi4EEvPKT_iPS0_iiiPKiS0_:
	.zero		945


//--------------------- .nv.constant0._Z23nppiSwapChannels_kernelIhLi4ELi3EEvPKT_iPS0_iiiPKiS0_ --------------------------
	.section	.nv.constant0._Z23nppiSwapChannels_kernelIhLi4ELi3EEvPKT_iPS0_iiiPKiS0_,"a",@progbits
	.sectionflags	@""
	.align	4
.nv.constant0._Z23nppiSwapChannels_kernelIhLi4ELi3EEvPKT_iPS0_iiiPKiS0_:
	.zero		945


//--------------------- .nv.constant0._Z23nppiSwapChannels_kernelIhLi4ELi4EEvPKT_iPS0_iiiPKiS0_ --------------------------
	.section	.nv.constant0._Z23nppiSwapChannels_kernelIhLi4ELi4EEvPKT_iPS0_iiiPKiS0_,"a",@progbits
	.sectionflags	@""
	.align	4
.nv.constant0._Z23nppiSwapChannels_kernelIhLi4ELi4EEvPKT_iPS0_iiiPKiS0_:
	.zero		945


//--------------------- .nv.constant0._Z23nppiSwapChannels_kernelIhLi3ELi3EEvPKT_iPS0_iiiPKiS0_ --------------------------
	.section	.nv.constant0._Z23nppiSwapChannels_kernelIhLi3ELi3EEvPKT_iPS0_iiiPKiS0_,"a",@progbits
	.sectionflags	@""
	.align	4
.nv.constant0._Z23nppiSwapChannels_kernelIhLi3ELi3EEvPKT_iPS0_iiiPKiS0_:
	.zero		945


//--------------------- SYMBOLS --------------------------

	.type		.nv.reservedSmem.offset0,@object
	.size		.nv.reservedSmem.offset0,0x4
